	.target	sm_100

	.elftype	@"ET_EXEC"


//--------------------- .note.nv.tkinfo           --------------------------
	.section	.note.nv.tkinfo,"",@"SHT_NOTE"
	.sectionflags	@"SHF_NOTE_NV_TKINFO"
	.tkinfo
        /*0018*/ 	.word	0x00000081
        /*0030*/ 	.string	""
        /*0030*/ 	.string	"ptxas"
        /*0030*/ 	.string	"Cuda compilation tools, release 12.9, V12.9.86"
        /*0030*/ 	.string	"Build cuda_12.9.r12.9/compiler.36037853_0"
        /*0030*/ 	.string	"-regUsageLevel 10 -arch sm_100f -m 64 "



//--------------------- .note.nv.cuver            --------------------------
	.section	.note.nv.cuver,"",@"SHT_NOTE"
	.sectionflags	@"SHF_NOTE_NV_CUVER"
        /*0018*/ 	.short	0x0001
        /*001a*/ 	.short	0x0064
        /*001c*/ 	.short	0x0001
        /*001e*/ 	.short	0x0000
        /*0020*/ 	.short	0x0001
        /*0022*/ 	.short	0x0000


//--------------------- .nv.info                  --------------------------
	.section	.nv.info,"",@"SHT_CUDA_INFO"
	.align	4


	//----- nvinfo : EIATTR_REGCOUNT
	.align		4
        /*0000*/ 	.byte	0x04, 0x2f
        /*0002*/ 	.short	(.L_15 - .L_14)
	.align		4
.L_14:
        /*0004*/ 	.word	index@(_ZN9deep_gemm24sm100_fp8_gemm_1d1d_implILN4cute4UMMA5MajorE0ELS3_0ELj0ELj7168ELj2048ELj128ELj224ELj128ELj1ELj128ELj128ELj64ELj4ELj128ELj128ELj1ELb0ELj152ELNS_8GemmTypeE0ELb0EN7cutlass10bfloat16_tENS_16EpilogueIdentityEEEvPijjj14CUtensorMap_stS9_S9_S9_S9_)
        /*0008*/ 	.word	0x00000038


	//----- nvinfo : EIATTR_FRAME_SIZE
	.align		4
.L_15:
        /*000c*/ 	.byte	0x04, 0x11
        /*000e*/ 	.short	(.L_17 - .L_16)
	.align		4
.L_16:
        /*0010*/ 	.word	index@($__internal_3_$__cuda_sm20_div_u16)
        /*0014*/ 	.word	0x00000000


	//----- nvinfo : EIATTR_FRAME_SIZE
	.align		4
.L_17:
        /*0018*/ 	.byte	0x04, 0x11
        /*001a*/ 	.short	(.L_19 - .L_18)
	.align		4
.L_18:
        /*001c*/ 	.word	index@($__internal_2_$__cuda_sm10x_tcgen05_guardrail_trap_unallocated_columns_being_dealloced)
        /*0020*/ 	.word	0x00000000


	//----- nvinfo : EIATTR_FRAME_SIZE
	.align		4
.L_19:
        /*0024*/ 	.byte	0x04, 0x11
        /*0026*/ 	.short	(.L_21 - .L_20)
	.align		4
.L_20:
        /*0028*/ 	.word	index@($__internal_1_$__cuda_sm10x_tcgen05_guardrail_trap_phase_invalid_during_alloc)
        /*002c*/ 	.word	0x00000000


	//----- nvinfo : EIATTR_FRAME_SIZE
	.align		4
.L_21:
        /*0030*/ 	.byte	0x04, 0x11
        /*0032*/ 	.short	(.L_23 - .L_22)
	.align		4
.L_22:
        /*0034*/ 	.word	index@($__internal_0_$__cuda_sm10x_tcgen05_guardrail_trap_col_being_dealloced_not_returned_by_alloc)
        /*0038*/ 	.word	0x00000000


	//----- nvinfo : EIATTR_FRAME_SIZE
	.align		4
.L_23:
        /*003c*/ 	.byte	0x04, 0x11
        /*003e*/ 	.short	(.L_25 - .L_24)
	.align		4
.L_24:
        /*0040*/ 	.word	index@(_ZN9deep_gemm24sm100_fp8_gemm_1d1d_implILN4cute4UMMA5MajorE0ELS3_0ELj0ELj7168ELj2048ELj128ELj224ELj128ELj1ELj128ELj128ELj64ELj4ELj128ELj128ELj1ELb0ELj152ELNS_8GemmTypeE0ELb0EN7cutlass10bfloat16_tENS_16EpilogueIdentityEEEvPijjj14CUtensorMap_stS9_S9_S9_S9_)
        /*0044*/ 	.word	0x00000000


	//----- nvinfo : EIATTR_MIN_STACK_SIZE
	.align		4
.L_25:
        /*0048*/ 	.byte	0x04, 0x12
        /*004a*/ 	.short	(.L_27 - .L_26)
	.align		4
.L_26:
        /*004c*/ 	.word	index@(_ZN9deep_gemm24sm100_fp8_gemm_1d1d_implILN4cute4UMMA5MajorE0ELS3_0ELj0ELj7168ELj2048ELj128ELj224ELj128ELj1ELj128ELj128ELj64ELj4ELj128ELj128ELj1ELb0ELj152ELNS_8GemmTypeE0ELb0EN7cutlass10bfloat16_tENS_16EpilogueIdentityEEEvPijjj14CUtensorMap_stS9_S9_S9_S9_)
        /*0050*/ 	.word	0x00000000
.L_27:


//--------------------- .nv.info._ZN9deep_gemm24sm100_fp8_gemm_1d1d_implILN4cute4UMMA5MajorE0ELS3_0ELj0ELj7168ELj2048ELj128ELj224ELj128ELj1ELj128ELj128ELj64ELj4ELj128ELj128ELj1ELb0ELj152ELNS_8GemmTypeE0ELb0EN7cutlass10bfloat16_tENS_16EpilogueIdentityEEEvPijjj14CUtensorMap_stS9_S9_S9_S9_ --------------------------
	.section	.nv.info._ZN9deep_gemm24sm100_fp8_gemm_1d1d_implILN4cute4UMMA5MajorE0ELS3_0ELj0ELj7168ELj2048ELj128ELj224ELj128ELj1ELj128ELj128ELj64ELj4ELj128ELj128ELj1ELb0ELj152ELNS_8GemmTypeE0ELb0EN7cutlass10bfloat16_tENS_16EpilogueIdentityEEEvPijjj14CUtensorMap_stS9_S9_S9_S9_,"",@"SHT_CUDA_INFO"
	.sectionflags	@""
	.align	4


	//----- nvinfo : EIATTR_CUDA_API_VERSION
	.align		4
        /*0000*/ 	.byte	0x04, 0x37
        /*0002*/ 	.short	(.L_29 - .L_28)
.L_28:
        /*0004*/ 	.word	0x00000081


	//----- nvinfo : EIATTR_KPARAM_INFO
	.align		4
.L_29:
        /*0008*/ 	.byte	0x04, 0x17
        /*000a*/ 	.short	(.L_31 - .L_30)
.L_30:
        /*000c*/ 	.word	0x00000000
        /*0010*/ 	.short	0x0008
        /*0012*/ 	.short	0x0240
        /*0014*/ 	.byte	0x00, 0xf0, 0x01, 0x02


	//----- nvinfo : EIATTR_KPARAM_INFO
	.align		4
.L_31:
        /*0018*/ 	.byte	0x04, 0x17
        /*001a*/ 	.short	(.L_33 - .L_32)
.L_32:
        /*001c*/ 	.word	0x00000000
        /*0020*/ 	.short	0x0007
        /*0022*/ 	.short	0x01c0
        /*0024*/ 	.byte	0x00, 0xf0, 0x01, 0x02


	//----- nvinfo : EIATTR_KPARAM_INFO
	.align		4
.L_33:
        /*0028*/ 	.byte	0x04, 0x17
        /*002a*/ 	.short	(.L_35 - .L_34)
.L_34:
        /*002c*/ 	.word	0x00000000
        /*0030*/ 	.short	0x0006
        /*0032*/ 	.short	0x0140
        /*0034*/ 	.byte	0x00, 0xf0, 0x01, 0x02


	//----- nvinfo : EIATTR_KPARAM_INFO
	.align		4
.L_35:
        /*0038*/ 	.byte	0x04, 0x17
        /*003a*/ 	.short	(.L_37 - .L_36)
.L_36:
        /*003c*/ 	.word	0x00000000
        /*0040*/ 	.short	0x0005
        /*0042*/ 	.short	0x00c0
        /*0044*/ 	.byte	0x00, 0xf0, 0x01, 0x02


	//----- nvinfo : EIATTR_KPARAM_INFO
	.align		4
.L_37:
        /*0048*/ 	.byte	0x04, 0x17
        /*004a*/ 	.short	(.L_39 - .L_38)
.L_38:
        /*004c*/ 	.word	0x00000000
        /*0050*/ 	.short	0x0004
        /*0052*/ 	.short	0x0040
        /*0054*/ 	.byte	0x00, 0xf0, 0x01, 0x02


	//----- nvinfo : EIATTR_KPARAM_INFO
	.align		4
.L_39:
        /*0058*/ 	.byte	0x04, 0x17
        /*005a*/ 	.short	(.L_41 - .L_40)
.L_40:
        /*005c*/ 	.word	0x00000000
        /*0060*/ 	.short	0x0003
        /*0062*/ 	.short	0x0010
        /*0064*/ 	.byte	0x00, 0xf0, 0x11, 0x00


	//----- nvinfo : EIATTR_KPARAM_INFO
	.align		4
.L_41:
        /*0068*/ 	.byte	0x04, 0x17
        /*006a*/ 	.short	(.L_43 - .L_42)
.L_42:
        /*006c*/ 	.word	0x00000000
        /*0070*/ 	.short	0x0002
        /*0072*/ 	.short	0x000c
        /*0074*/ 	.byte	0x00, 0xf0, 0x11, 0x00


	//----- nvinfo : EIATTR_KPARAM_INFO
	.align		4
.L_43:
        /*0078*/ 	.byte	0x04, 0x17
        /*007a*/ 	.short	(.L_45 - .L_44)
.L_44:
        /*007c*/ 	.word	0x00000000
        /*0080*/ 	.short	0x0001
        /*0082*/ 	.short	0x0008
        /*0084*/ 	.byte	0x00, 0xf0, 0x11, 0x00


	//----- nvinfo : EIATTR_KPARAM_INFO
	.align		4
.L_45:
        /*0088*/ 	.byte	0x04, 0x17
        /*008a*/ 	.short	(.L_47 - .L_46)
.L_46:
        /*008c*/ 	.word	0x00000000
        /*0090*/ 	.short	0x0000
        /*0092*/ 	.short	0x0000
        /*0094*/ 	.byte	0x00, 0xf5, 0x21, 0x00


	//----- nvinfo : EIATTR_AT_ENTRY_FRAGMENTS
	.align		4
.L_47:
        /*0098*/ 	.byte	0x04, 0x4f
        /*009a*/ 	.short	(.L_49 - .L_48)


	//   ....[0]....
.L_48:
        /*009c*/ 	.word	0x00000004


	//----- nvinfo : EIATTR_RESERVED_SMEM_USED
	.align		4
.L_49:
        /*00a0*/ 	.byte	0x01, 0x41
	.zero		2


	//----- nvinfo : EIATTR_SPARSE_MMA_MASK
	.align		4
        /*00a4*/ 	.byte	0x03, 0x50
        /*00a6*/ 	.short	0x0000


	//----- nvinfo : EIATTR_TCGEN05_1CTA_USED
	.align		4
        /*00a8*/ 	.byte	0x01, 0x51
	.zero		2


	//----- nvinfo : EIATTR_MAXREG_COUNT
	.align		4
        /*00ac*/ 	.byte	0x03, 0x1b
        /*00ae*/ 	.short	0x00ff


	//----- nvinfo : EIATTR_NUM_BARRIERS
	.align		4
        /*00b0*/ 	.byte	0x02, 0x4c
        /*00b2*/ 	.byte	0x09
	.zero		1


	//----- nvinfo : EIATTR_INT_WARP_WIDE_INSTR_OFFSETS
	.align		4
        /*00b4*/ 	.byte	0x04, 0x31
        /*00b6*/ 	.short	(.L_51 - .L_50)


	//   ....[0]....
.L_50:
        /*00b8*/ 	.word	0x000050a0


	//   ....[1]....
        /*00bc*/ 	.word	0x000050c0


	//----- nvinfo : EIATTR_COOP_GROUP_MASK_REGIDS
	.align		4
.L_51:
        /*00c0*/ 	.byte	0x04, 0x29
        /*00c2*/ 	.short	(.L_53 - .L_52)


	//   ....[0]....
.L_52:
        /*00c4*/ 	.word	0xffffffff


	//   ....[1]....
        /*00c8*/ 	.word	0xffffffff


	//   ....[2]....
        /*00cc*/ 	.word	0xffffffff


	//   ....[3]....
        /*00d0*/ 	.word	0xffffffff


	//   ....[4]....
        /*00d4*/ 	.word	0xffffffff


	//   ....[5]....
        /*00d8*/ 	.word	0xffffffff


	//   ....[6]....
        /*00dc*/ 	.word	0xffffffff


	//   ....[7]....
        /*00e0*/ 	.word	0xffffffff


	//   ....[8]....
        /*00e4*/ 	.word	0xffffffff


	//   ....[9]....
        /*00e8*/ 	.word	0xffffffff


	//   ....[10]....
        /*00ec*/ 	.word	0xffffffff


	//   ....[11]....
        /*00f0*/ 	.word	0xffffffff


	//   ....[12]....
        /*00f4*/ 	.word	0xffffffff


	//   ....[13]....
        /*00f8*/ 	.word	0xffffffff


	//----- nvinfo : EIATTR_COOP_GROUP_INSTR_OFFSETS
	.align		4
.L_53:
        /*00fc*/ 	.byte	0x04, 0x28
        /*00fe*/ 	.short	(.L_55 - .L_54)


	//   ....[0]....
.L_54:
        /*0100*/ 	.word	0x00000030


	//   ....[1]....
        /*0104*/ 	.word	0x00000470


	//   ....[2]....
        /*0108*/ 	.word	0x00000730


	//   ....[3]....
        /*010c*/ 	.word	0x00000b80


	//   ....[4]....
        /*0110*/ 	.word	0x00000c30


	//   ....[5]....
        /*0114*/ 	.word	0x00000ce0


	//   ....[6]....
        /*0118*/ 	.word	0x00001310


	//   ....[7]....
        /*011c*/ 	.word	0x00001330


	//   ....[8]....
        /*0120*/ 	.word	0x00001350


	//   ....[9]....
        /*0124*/ 	.word	0x000015a0


	//   ....[10]....
        /*0128*/ 	.word	0x000015d0


	//   ....[11]....
        /*012c*/ 	.word	0x000015f0


	//   ....[12]....
        /*0130*/ 	.word	0x00004fc0


	//   ....[13]....
        /*0134*/ 	.word	0x00005180


	//----- nvinfo : EIATTR_VRC_CTA_INIT_COUNT
	.align		4
.L_55:
        /*0138*/ 	.byte	0x02, 0x4a
        /*013a*/ 	.byte	0x80
	.zero		1


	//----- nvinfo : EIATTR_MBARRIER_INSTR_OFFSETS
	.align		4
        /*013c*/ 	.byte	0x04, 0x39
        /*013e*/ 	.short	(.L_57 - .L_56)


	//   ....[0]....
.L_56:
        /*0140*/ 	.word	0x00000330
        /*0144*/ 	.word	0x000000ff
        /*0148*/ 	.word	0x00031800
        /*014c*/ 	.short	0x0100
        /*014e*/ 	.byte	0x05
	.zero		1


	//   ....[1]....
        /*0150*/ 	.word	0x00000340
        /*0154*/ 	.word	0x000000ff
        /*0158*/ 	.word	0x00031820
        /*015c*/ 	.short	0x0100
        /*015e*/ 	.byte	0x05
	.zero		1


	//   ....[2]....
        /*0160*/ 	.word	0x00000350
        /*0164*/ 	.word	0x000000ff
        /*0168*/ 	.word	0x00031840
        /*016c*/ 	.short	0x0100
        /*016e*/ 	.byte	0x05
	.zero		1


	//   ....[3]....
        /*0170*/ 	.word	0x00000360
        /*0174*/ 	.word	0x000000ff
        /*0178*/ 	.word	0x00031808
        /*017c*/ 	.short	0x0100
        /*017e*/ 	.byte	0x05
	.zero		1


	//   ....[4]....
        /*0180*/ 	.word	0x00000370
        /*0184*/ 	.word	0x000000ff
        /*0188*/ 	.word	0x00031828
        /*018c*/ 	.short	0x0100
        /*018e*/ 	.byte	0x05
	.zero		1


	//   ....[5]....
        /*0190*/ 	.word	0x00000380
        /*0194*/ 	.word	0x000000ff
        /*0198*/ 	.word	0x00031848
        /*019c*/ 	.short	0x0100
        /*019e*/ 	.byte	0x05
	.zero		1


	//   ....[6]....
        /*01a0*/ 	.word	0x00000390
        /*01a4*/ 	.word	0x000000ff
        /*01a8*/ 	.word	0x00031810
        /*01ac*/ 	.short	0x0100
        /*01ae*/ 	.byte	0x05
	.zero		1


	//   ....[7]....
        /*01b0*/ 	.word	0x000003a0
        /*01b4*/ 	.word	0x000000ff
        /*01b8*/ 	.word	0x00031830
        /*01bc*/ 	.short	0x0100
        /*01be*/ 	.byte	0x05
	.zero		1


	//   ....[8]....
        /*01c0*/ 	.word	0x000003b0
        /*01c4*/ 	.word	0x000000ff
        /*01c8*/ 	.word	0x00031850
        /*01cc*/ 	.short	0x0100
        /*01ce*/ 	.byte	0x05
	.zero		1


	//   ....[9]....
        /*01d0*/ 	.word	0x000003c0
        /*01d4*/ 	.word	0x000000ff
        /*01d8*/ 	.word	0x00031818
        /*01dc*/ 	.short	0x0100
        /*01de*/ 	.byte	0x05
	.zero		1


	//   ....[10]....
        /*01e0*/ 	.word	0x000003d0
        /*01e4*/ 	.word	0x000000ff
        /*01e8*/ 	.word	0x00031838
        /*01ec*/ 	.short	0x0100
        /*01ee*/ 	.byte	0x05
	.zero		1


	//   ....[11]....
        /*01f0*/ 	.word	0x000003e0
        /*01f4*/ 	.word	0x000000ff
        /*01f8*/ 	.word	0x00031858
        /*01fc*/ 	.short	0x0100
        /*01fe*/ 	.byte	0x05
	.zero		1


	//   ....[12]....
        /*0200*/ 	.word	0x000003f0
        /*0204*/ 	.word	0x000000ff
        /*0208*/ 	.word	0x00031860
        /*020c*/ 	.short	0x0100
        /*020e*/ 	.byte	0x05
	.zero		1


	//   ....[13]....
        /*0210*/ 	.word	0x00000400
        /*0214*/ 	.word	0x000000ff
        /*0218*/ 	.word	0x00031870
        /*021c*/ 	.short	0x0100
        /*021e*/ 	.byte	0x05
	.zero		1


	//   ....[14]....
        /*0220*/ 	.word	0x00000410
        /*0224*/ 	.word	0x000000ff
        /*0228*/ 	.word	0x00031868
        /*022c*/ 	.short	0x0100
        /*022e*/ 	.byte	0x05
	.zero		1


	//   ....[15]....
        /*0230*/ 	.word	0x00000420
        /*0234*/ 	.word	0x000000ff
        /*0238*/ 	.word	0x00031878
        /*023c*/ 	.short	0x0100
        /*023e*/ 	.byte	0x05
	.zero		1


	//   ....[16]....
        /*0240*/ 	.word	0x00000a30
        /*0244*/ 	.word	0x00000002
        /*0248*/ 	.word	0x00031800
        /*024c*/ 	.short	0x010a
        /*024e*/ 	.byte	0xff
	.zero		1


	//   ....[17]....
        /*0250*/ 	.word	0x00000dc0
        /*0254*/ 	.word	0x00000002
        /*0258*/ 	.word	0x00000000
        /*025c*/ 	.short	0x0101
        /*025e*/ 	.byte	0xff
	.zero		1


	//   ....[18]....
        /*0260*/ 	.word	0x00001100
        /*0264*/ 	.word	0x00000000
        /*0268*/ 	.word	0x00031870
        /*026c*/ 	.short	0x010a
        /*026e*/ 	.byte	0x08
	.zero		1


	//   ....[19]....
        /*0270*/ 	.word	0x000011a0
        /*0274*/ 	.word	0x000000ff
        /*0278*/ 	.word	0x00031840
        /*027c*/ 	.short	0x010a
        /*027e*/ 	.byte	0x0d
	.zero		1


	//   ....[20]....
        /*0280*/ 	.word	0x00001570
        /*0284*/ 	.word	0x000000ff
        /*0288*/ 	.word	0x00031840
        /*028c*/ 	.short	0x010a
        /*028e*/ 	.byte	0x09
	.zero		1


	//   ....[21]....
        /*0290*/ 	.word	0x00001ae0
        /*0294*/ 	.word	0x00000000
        /*0298*/ 	.word	0x00031820
        /*029c*/ 	.short	0x010a
        /*029e*/ 	.byte	0xff
	.zero		1


	//   ....[22]....
        /*02a0*/ 	.word	0x00001e80
        /*02a4*/ 	.word	0x00000000
        /*02a8*/ 	.word	0x00031828
        /*02ac*/ 	.short	0x010a
        /*02ae*/ 	.byte	0xff
	.zero		1


	//   ....[23]....
        /*02b0*/ 	.word	0x00001ff0
        /*02b4*/ 	.word	0x00000000
        /*02b8*/ 	.word	0x00031830
        /*02bc*/ 	.short	0x010a
        /*02be*/ 	.byte	0xff
	.zero		1


	//   ....[24]....
        /*02c0*/ 	.word	0x00002150
        /*02c4*/ 	.word	0x00000000
        /*02c8*/ 	.word	0x00031838
        /*02cc*/ 	.short	0x010a
        /*02ce*/ 	.byte	0xff
	.zero		1


	//   ....[25]....
        /*02d0*/ 	.word	0x00002280
        /*02d4*/ 	.word	0x00000000
        /*02d8*/ 	.word	0x00031820
        /*02dc*/ 	.short	0x010a
        /*02de*/ 	.byte	0xff
	.zero		1


	//   ....[26]....
        /*02e0*/ 	.word	0x00002490
        /*02e4*/ 	.word	0x00000000
        /*02e8*/ 	.word	0x00031828
        /*02ec*/ 	.short	0x010a
        /*02ee*/ 	.byte	0xff
	.zero		1


	//   ....[27]....
        /*02f0*/ 	.word	0x000025c0
        /*02f4*/ 	.word	0x00000000
        /*02f8*/ 	.word	0x00031830
        /*02fc*/ 	.short	0x010a
        /*02fe*/ 	.byte	0xff
	.zero		1


	//   ....[28]....
        /*0300*/ 	.word	0x000026f0
        /*0304*/ 	.word	0x00000000
        /*0308*/ 	.word	0x00031838
        /*030c*/ 	.short	0x010a
        /*030e*/ 	.byte	0xff
	.zero		1


	//   ....[29]....
        /*0310*/ 	.word	0x00002820
        /*0314*/ 	.word	0x00000000
        /*0318*/ 	.word	0x00031820
        /*031c*/ 	.short	0x010a
        /*031e*/ 	.byte	0xff
	.zero		1


	//   ....[30]....
        /*0320*/ 	.word	0x00002a30
        /*0324*/ 	.word	0x00000000
        /*0328*/ 	.word	0x00031828
        /*032c*/ 	.short	0x010a
        /*032e*/ 	.byte	0xff
	.zero		1


	//   ....[31]....
        /*0330*/ 	.word	0x00002b60
        /*0334*/ 	.word	0x00000000
        /*0338*/ 	.word	0x00031830
        /*033c*/ 	.short	0x010a
        /*033e*/ 	.byte	0xff
	.zero		1


	//   ....[32]....
        /*0340*/ 	.word	0x00002c90
        /*0344*/ 	.word	0x00000000
        /*0348*/ 	.word	0x00031838
        /*034c*/ 	.short	0x010a
        /*034e*/ 	.byte	0xff
	.zero		1


	//   ....[33]....
        /*0350*/ 	.word	0x00002dc0
        /*0354*/ 	.word	0x00000000
        /*0358*/ 	.word	0x00031820
        /*035c*/ 	.short	0x010a
        /*035e*/ 	.byte	0xff
	.zero		1


	//   ....[34]....
        /*0360*/ 	.word	0x00002fd0
        /*0364*/ 	.word	0x00000000
        /*0368*/ 	.word	0x00031828
        /*036c*/ 	.short	0x010a
        /*036e*/ 	.byte	0xff
	.zero		1


	//   ....[35]....
        /*0370*/ 	.word	0x00003100
        /*0374*/ 	.word	0x00000000
        /*0378*/ 	.word	0x00031830
        /*037c*/ 	.short	0x010a
        /*037e*/ 	.byte	0xff
	.zero		1


	//   ....[36]....
        /*0380*/ 	.word	0x00003230
        /*0384*/ 	.word	0x00000000
        /*0388*/ 	.word	0x00031838
        /*038c*/ 	.short	0x010a
        /*038e*/ 	.byte	0xff
	.zero		1


	//   ....[37]....
        /*0390*/ 	.word	0x000036c0
        /*0394*/ 	.word	0x00000002
        /*0398*/ 	.word	0x00031860
        /*039c*/ 	.short	0x010a
        /*039e*/ 	.byte	0xff
	.zero		1


	//   ....[38]....
        /*03a0*/ 	.word	0x00004e40
        /*03a4*/ 	.word	0x00000002
        /*03a8*/ 	.word	0x00000000
        /*03ac*/ 	.short	0x0101
        /*03ae*/ 	.byte	0xff
	.zero		1


	//   ....[39]....
        /*03b0*/ 	.word	0x000051b0
        /*03b4*/ 	.word	0x00000002
        /*03b8*/ 	.word	0x00031800
        /*03bc*/ 	.short	0x010a
        /*03be*/ 	.byte	0xff
	.zero		1


	//   ....[40]....
        /*03c0*/ 	.word	0x00005230
        /*03c4*/ 	.word	0x00000000
        /*03c8*/ 	.word	0x00031870
        /*03cc*/ 	.short	0x010a
        /*03ce*/ 	.byte	0xff
	.zero		1


	//   ....[41]....
        /*03d0*/ 	.word	0x000052a0
        /*03d4*/ 	.word	0x00000002
        /*03d8*/ 	.word	0x00031840
        /*03dc*/ 	.short	0x010a
        /*03de*/ 	.byte	0xff
	.zero		1


	//   ....[42]....
        /*03e0*/ 	.word	0x00005310
        /*03e4*/ 	.word	0x00000000
        /*03e8*/ 	.word	0x00031840
        /*03ec*/ 	.short	0x010a
        /*03ee*/ 	.byte	0xff
	.zero		1


	//   ....[43]....
        /*03f0*/ 	.word	0x00005380
        /*03f4*/ 	.word	0x00000000
        /*03f8*/ 	.word	0x00031820
        /*03fc*/ 	.short	0x010a
        /*03fe*/ 	.byte	0xff
	.zero		1


	//   ....[44]....
        /*0400*/ 	.word	0x000053f0
        /*0404*/ 	.word	0x00000000
        /*0408*/ 	.word	0x00031828
        /*040c*/ 	.short	0x010a
        /*040e*/ 	.byte	0xff
	.zero		1


	//   ....[45]....
        /*0410*/ 	.word	0x00005460
        /*0414*/ 	.word	0x00000000
        /*0418*/ 	.word	0x00031830
        /*041c*/ 	.short	0x010a
        /*041e*/ 	.byte	0xff
	.zero		1


	//   ....[46]....
        /*0420*/ 	.word	0x000054d0
        /*0424*/ 	.word	0x00000000
        /*0428*/ 	.word	0x00031838
        /*042c*/ 	.short	0x010a
        /*042e*/ 	.byte	0xff
	.zero		1


	//   ....[47]....
        /*0430*/ 	.word	0x00005520
        /*0434*/ 	.word	0x00000000
        /*0438*/ 	.word	0x00031820
        /*043c*/ 	.short	0x010a
        /*043e*/ 	.byte	0xff
	.zero		1


	//   ....[48]....
        /*0440*/ 	.word	0x00005570
        /*0444*/ 	.word	0x00000000
        /*0448*/ 	.word	0x00031828
        /*044c*/ 	.short	0x010a
        /*044e*/ 	.byte	0xff
	.zero		1


	//   ....[49]....
        /*0450*/ 	.word	0x000055c0
        /*0454*/ 	.word	0x00000000
        /*0458*/ 	.word	0x00031830
        /*045c*/ 	.short	0x010a
        /*045e*/ 	.byte	0xff
	.zero		1


	//   ....[50]....
        /*0460*/ 	.word	0x00005610
        /*0464*/ 	.word	0x00000000
        /*0468*/ 	.word	0x00031838
        /*046c*/ 	.short	0x010a
        /*046e*/ 	.byte	0xff
	.zero		1


	//   ....[51]....
        /*0470*/ 	.word	0x00005680
        /*0474*/ 	.word	0x00000000
        /*0478*/ 	.word	0x00031820
        /*047c*/ 	.short	0x010a
        /*047e*/ 	.byte	0xff
	.zero		1


	//   ....[52]....
        /*0480*/ 	.word	0x000056f0
        /*0484*/ 	.word	0x00000000
        /*0488*/ 	.word	0x00031828
        /*048c*/ 	.short	0x010a
        /*048e*/ 	.byte	0xff
	.zero		1


	//   ....[53]....
        /*0490*/ 	.word	0x00005760
        /*0494*/ 	.word	0x00000000
        /*0498*/ 	.word	0x00031830
        /*049c*/ 	.short	0x010a
        /*049e*/ 	.byte	0xff
	.zero		1


	//   ....[54]....
        /*04a0*/ 	.word	0x000057d0
        /*04a4*/ 	.word	0x00000000
        /*04a8*/ 	.word	0x00031838
        /*04ac*/ 	.short	0x010a
        /*04ae*/ 	.byte	0xff
	.zero		1


	//   ....[55]....
        /*04b0*/ 	.word	0x00005820
        /*04b4*/ 	.word	0x00000000
        /*04b8*/ 	.word	0x00031820
        /*04bc*/ 	.short	0x010a
        /*04be*/ 	.byte	0xff
	.zero		1


	//   ....[56]....
        /*04c0*/ 	.word	0x00005870
        /*04c4*/ 	.word	0x00000000
        /*04c8*/ 	.word	0x00031828
        /*04cc*/ 	.short	0x010a
        /*04ce*/ 	.byte	0xff
	.zero		1


	//   ....[57]....
        /*04d0*/ 	.word	0x000058c0
        /*04d4*/ 	.word	0x00000000
        /*04d8*/ 	.word	0x00031830
        /*04dc*/ 	.short	0x010a
        /*04de*/ 	.byte	0xff
	.zero		1


	//   ....[58]....
        /*04e0*/ 	.word	0x00005910
        /*04e4*/ 	.word	0x00000000
        /*04e8*/ 	.word	0x00031838
        /*04ec*/ 	.short	0x010a
        /*04ee*/ 	.byte	0xff
	.zero		1


	//   ....[59]....
        /*04f0*/ 	.word	0x00005970
        /*04f4*/ 	.word	0x00000002
        /*04f8*/ 	.word	0x00031860
        /*04fc*/ 	.short	0x010a
        /*04fe*/ 	.byte	0xff
	.zero		1


	//----- nvinfo : EIATTR_NUM_MBARRIERS
	.align		4
.L_57:
        /*0500*/ 	.byte	0x03, 0x38
        /*0502*/ 	.short	0x0010


	//----- nvinfo : EIATTR_EXIT_INSTR_OFFSETS
	.align		4
        /*0504*/ 	.byte	0x04, 0x1c
        /*0506*/ 	.short	(.L_59 - .L_58)


	//   ....[0]....
.L_58:
        /*0508*/ 	.word	0x00000830


	//   ....[1]....
        /*050c*/ 	.word	0x00000e20


	//   ....[2]....
        /*0510*/ 	.word	0x00000ef0


	//   ....[3]....
        /*0514*/ 	.word	0x000018f0


	//   ....[4]....
        /*0518*/ 	.word	0x00001960


	//   ....[5]....
        /*051c*/ 	.word	0x00003380


	//   ....[6]....
        /*0520*/ 	.word	0x000033e0


	//   ....[7]....
        /*0524*/ 	.word	0x00004fa0


	//   ....[8]....
        /*0528*/ 	.word	0x00005190


	//----- nvinfo : EIATTR_MAX_THREADS
	.align		4
.L_59:
        /*052c*/ 	.byte	0x04, 0x05
        /*052e*/ 	.short	(.L_61 - .L_60)
.L_60:
        /*0530*/ 	.word	0x00000100
        /*0534*/ 	.word	0x00000001
        /*0538*/ 	.word	0x00000001


	//----- nvinfo : EIATTR_CRS_STACK_SIZE
	.align		4
.L_61:
        /*053c*/ 	.byte	0x04, 0x1e
        /*053e*/ 	.short	(.L_63 - .L_62)
.L_62:
        /*0540*/ 	.word	0x00000000


	//----- nvinfo : EIATTR_CBANK_PARAM_SIZE
	.align		4
.L_63:
        /*0544*/ 	.byte	0x03, 0x19
        /*0546*/ 	.short	0x02c0


	//----- nvinfo : EIATTR_PARAM_CBANK
	.align		4
        /*0548*/ 	.byte	0x04, 0x0a
        /*054a*/ 	.short	(.L_65 - .L_64)
	.align		4
.L_64:
        /*054c*/ 	.word	index@(.nv.constant0._ZN9deep_gemm24sm100_fp8_gemm_1d1d_implILN4cute4UMMA5MajorE0ELS3_0ELj0ELj7168ELj2048ELj128ELj224ELj128ELj1ELj128ELj128ELj64ELj4ELj128ELj128ELj1ELb0ELj152ELNS_8GemmTypeE0ELb0EN7cutlass10bfloat16_tENS_16EpilogueIdentityEEEvPijjj14CUtensorMap_stS9_S9_S9_S9_)
        /*0550*/ 	.short	0x0380
        /*0552*/ 	.short	0x02c0


	//----- nvinfo : EIATTR_SW_WAR
	.align		4
.L_65:
        /*0554*/ 	.byte	0x04, 0x36
        /*0556*/ 	.short	(.L_67 - .L_66)
.L_66:
        /*0558*/ 	.word	0x00000008
.L_67:


//--------------------- .nv.compat                --------------------------
	.section	.nv.compat,"",@"SHT_CUDA_COMPAT_INFO"
	.align	4
        /*0000*/ 	.byte	0x02, 0x02, 0x02, 0x00, 0x02, 0x05, 0x05, 0x00, 0x02, 0x03, 0x01, 0x00, 0x02, 0x06, 0x01, 0x00


//--------------------- .nv.callgraph             --------------------------
	.section	.nv.callgraph,"",@"SHT_CUDA_CALLGRAPH"
	.align	4
	.sectionentsize	8
	.align		4
        /*0000*/ 	.word	0x00000000
	.align		4
        /*0004*/ 	.word	0xffffffff
	.align		4
        /*0008*/ 	.word	0x00000000
	.align		4
        /*000c*/ 	.word	0xfffffffe
	.align		4
        /*0010*/ 	.word	0x00000000
	.align		4
        /*0014*/ 	.word	0xfffffffd
	.align		4
        /*0018*/ 	.word	0x00000000
	.align		4
        /*001c*/ 	.word	0xfffffffc


//--------------------- .nv.constant4             --------------------------
	.section	.nv.constant4,"a",@progbits
	.align	8
	.align		8
.nv.constant4:
        /*0000*/ 	.dword	_ZN47_INTERNAL_04f95009_9_kernel_cu_2428cace_28974124cuda3std3__45__cpo5beginE
	.align		8
        /*0008*/ 	.dword	_ZN47_INTERNAL_04f95009_9_kernel_cu_2428cace_28974124cuda3std3__45__cpo3endE
	.align		8
        /*0010*/ 	.dword	_ZN47_INTERNAL_04f95009_9_kernel_cu_2428cace_28974124cuda3std3__45__cpo6cbeginE
	.align		8
        /*0018*/ 	.dword	_ZN47_INTERNAL_04f95009_9_kernel_cu_2428cace_28974124cuda3std3__45__cpo4cendE
	.align		8
        /*0020*/ 	.dword	_ZN47_INTERNAL_04f95009_9_kernel_cu_2428cace_28974124cuda3std3__449_GLOBAL__N__04f95009_9_kernel_cu_2428cace_28974126ignoreE
	.align		8
        /*0028*/ 	.dword	_ZN47_INTERNAL_04f95009_9_kernel_cu_2428cace_28974124cuda3std3__419piecewise_constructE
	.align		8
        /*0030*/ 	.dword	_ZN47_INTERNAL_04f95009_9_kernel_cu_2428cace_28974124cuda3std3__48in_placeE
	.align		8
        /*0038*/ 	.dword	_ZN47_INTERNAL_04f95009_9_kernel_cu_2428cace_28974124cuda3std6ranges3__45__cpo4swapE
	.align		8
        /*0040*/ 	.dword	_ZN47_INTERNAL_04f95009_9_kernel_cu_2428cace_28974124cuda3std6ranges3__45__cpo9iter_moveE
	.align		8
        /*0048*/ 	.dword	_ZN47_INTERNAL_04f95009_9_kernel_cu_2428cace_28974124cute7productE
	.align		8
        /*0050*/ 	.dword	_ZN47_INTERNAL_04f95009_9_kernel_cu_2428cace_28974124cute1_E


//--------------------- .text._ZN9deep_gemm24sm100_fp8_gemm_1d1d_implILN4cute4UMMA5MajorE0ELS3_0ELj0ELj7168ELj2048ELj128ELj224ELj128ELj1ELj128ELj128ELj64ELj4ELj128ELj128ELj1ELb0ELj152ELNS_8GemmTypeE0ELb0EN7cutlass10bfloat16_tENS_16EpilogueIdentityEEEvPijjj14CUtensorMap_stS9_S9_S9_S9_ --------------------------
	.section	.text._ZN9deep_gemm24sm100_fp8_gemm_1d1d_implILN4cute4UMMA5MajorE0ELS3_0ELj0ELj7168ELj2048ELj128ELj224ELj128ELj1ELj128ELj128ELj64ELj4ELj128ELj128ELj1ELb0ELj152ELNS_8GemmTypeE0ELb0EN7cutlass10bfloat16_tENS_16EpilogueIdentityEEEvPijjj14CUtensorMap_stS9_S9_S9_S9_,"ax",@progbits
	.align	128
        .global         _ZN9deep_gemm24sm100_fp8_gemm_1d1d_implILN4cute4UMMA5MajorE0ELS3_0ELj0ELj7168ELj2048ELj128ELj224ELj128ELj1ELj128ELj128ELj64ELj4ELj128ELj128ELj1ELb0ELj152ELNS_8GemmTypeE0ELb0EN7cutlass10bfloat16_tENS_16EpilogueIdentityEEEvPijjj14CUtensorMap_stS9_S9_S9_S9_
        .type           _ZN9deep_gemm24sm100_fp8_gemm_1d1d_implILN4cute4UMMA5MajorE0ELS3_0ELj0ELj7168ELj2048ELj128ELj224ELj128ELj1ELj128ELj128ELj64ELj4ELj128ELj128ELj1ELb0ELj152ELNS_8GemmTypeE0ELb0EN7cutlass10bfloat16_tENS_16EpilogueIdentityEEEvPijjj14CUtensorMap_stS9_S9_S9_S9_,@function
        .size           _ZN9deep_gemm24sm100_fp8_gemm_1d1d_implILN4cute4UMMA5MajorE0ELS3_0ELj0ELj7168ELj2048ELj128ELj224ELj128ELj1ELj128ELj128ELj64ELj4ELj128ELj128ELj1ELb0ELj152ELNS_8GemmTypeE0ELb0EN7cutlass10bfloat16_tENS_16EpilogueIdentityEEEvPijjj14CUtensorMap_stS9_S9_S9_S9_,(.L_x_100 - _ZN9deep_gemm24sm100_fp8_gemm_1d1d_implILN4cute4UMMA5MajorE0ELS3_0ELj0ELj7168ELj2048ELj128ELj224ELj128ELj1ELj128ELj128ELj64ELj4ELj128ELj128ELj1ELb0ELj152ELNS_8GemmTypeE0ELb0EN7cutlass10bfloat16_tENS_16EpilogueIdentityEEEvPijjj14CUtensorMap_stS9_S9_S9_S9_)
        .other          _ZN9deep_gemm24sm100_fp8_gemm_1d1d_implILN4cute4UMMA5MajorE0ELS3_0ELj0ELj7168ELj2048ELj128ELj224ELj128ELj1ELj128ELj128ELj64ELj4ELj128ELj128ELj1ELb0ELj152ELNS_8GemmTypeE0ELb0EN7cutlass10bfloat16_tENS_16EpilogueIdentityEEEvPijjj14CUtensorMap_stS9_S9_S9_S9_,@"STO_CUDA_ENTRY STV_DEFAULT"
_ZN9deep_gemm24sm100_fp8_gemm_1d1d_implILN4cute4UMMA5MajorE0ELS3_0ELj0ELj7168ELj2048ELj128ELj224ELj128ELj1ELj128ELj128ELj64ELj4ELj128ELj128ELj1ELb0ELj152ELNS_8GemmTypeE0ELb0EN7cutlass10bfloat16_tENS_16EpilogueIdentityEEEvPijjj14CUtensorMap_stS9_S9_S9_S9_:
.text._ZN9deep_gemm24sm100_fp8_gemm_1d1d_implILN4cute4UMMA5MajorE0ELS3_0ELj0ELj7168ELj2048ELj128ELj224ELj128ELj1ELj128ELj128ELj64ELj4ELj128ELj128ELj1ELb0ELj152ELNS_8GemmTypeE0ELb0EN7cutlass10bfloat16_tENS_16EpilogueIdentityEEEvPijjj14CUtensorMap_stS9_S9_S9_S9_:
[----:B------:R-:W1:Y:S01]  /*0000*/  LDC R1, c[0x0][0x37c] ;  /* 0x0000df00ff017b82 */ /* 0x000e620000000800 */
[----:B------:R-:W2:Y:S02]  /*0010*/  S2R R0, SR_TID.X ;  /* 0x0000000000007919 */ /* 0x000ea40000002100 */
[----:B--2---:R-:W-:-:S05]  /*0020*/  SHF.R.U32.HI R0, RZ, 0x5, R0 ;  /* 0x00000005ff007819 */ /* 0x004fca0000011600 */
[----:B------:R-:W2:Y:S02]  /*0030*/  SHFL.IDX PT, R3, R0, RZ, 0x1f ;  /* 0x00001fff00037589 */ /* 0x000ea400000e0000 */
[----:B--2---:R-:W-:-:S13]  /*0040*/  ISETP.NE.AND P0, PT, R3, 0x2, PT ;  /* 0x000000020300780c */ /* 0x004fda0003f05270 */
[----:B-1----:R-:W-:Y:S05]  /*0050*/  @!P0 BRA `(.L_x_0) ;  /* 0x0000000400008947 */ /* 0x002fea0003800000 */
[----:B------:R-:W-:-:S13]  /*0060*/  ISETP.NE.AND P0, PT, R3, 0x1, PT ;  /* 0x000000010300780c */ /* 0x000fda0003f05270 */
[----:B------:R-:W-:Y:S05]  /*0070*/  @!P0 BRA `(.L_x_1) ;  /* 0x0000000000608947 */ /* 0x000fea0003800000 */
[----:B------:R-:W-:-:S13]  /*0080*/  ISETP.NE.AND P0, PT, R3, RZ, PT ;  /* 0x000000ff0300720c */ /* 0x000fda0003f05270 */
[----:B------:R-:W-:Y:S05]  /*0090*/  @P0 BRA `(.L_x_2) ;  /* 0x0000000400a80947 */ /* 0x000fea0003800000 */
[----:B------:R-:W-:Y:S01]  /*00a0*/  ELECT P0, URZ, PT ;  /* 0x0000000000ff782f */ /* 0x000fe20003800000 */
[----:B------:R-:W-:-:S12]  /*00b0*/  BSSY.RECONVERGENT B0, `(.L_x_3) ;  /* 0x0000013000007945 */ /* 0x000fd80003800200 */
[----:B------:R-:W-:Y:S05]  /*00c0*/  @!P0 BRA `(.L_x_4) ;  /* 0x0000000000448947 */ /* 0x000fea0003800000 */
[----:B------:R-:W1:Y:S02]  /*00d0*/  LDCU.64 UR4, c[0x0][0x348] ;  /* 0x00006900ff0477ac */ /* 0x000e640008000a00 */
[----:B-1----:R-:W-:Y:S02]  /*00e0*/  UIADD3 UR12, UP4, UPT, UR4, 0x40, URZ ;  /* 0x00000040040c7890 */ /* 0x002fe4000ff9e0ff */
[----:B------:R-:W-:Y:S02]  /*00f0*/  UIADD3 UR10, UP3, UPT, UR4, 0xc0, URZ ;  /* 0x000000c0040a7890 */ /* 0x000fe4000ff7e0ff */
[----:B------:R-:W-:Y:S02]  /*0100*/  UIADD3 UR8, UP2, UPT, UR4, 0x140, URZ ;  /* 0x0000014004087890 */ /* 0x000fe4000ff5e0ff */
[----:B------:R-:W-:Y:S02]  /*0110*/  UIADD3 UR6, UP1, UPT, UR4, 0x1c0, URZ ;  /* 0x000001c004067890 */ /* 0x000fe4000ff3e0ff */
[----:B------:R-:W-:-:S02]  /*0120*/  UIADD3 UR4, UP0, UPT, UR4, 0x240, URZ ;  /* 0x0000024004047890 */ /* 0x000fc4000ff1e0ff */
[----:B------:R-:W-:Y:S02]  /*0130*/  UIADD3.X UR13, UPT, UPT, URZ, UR5, URZ, UP4, !UPT ;  /* 0x00000005ff0d7290 */ /* 0x000fe4000a7fe4ff */
[----:B------:R-:W-:Y:S02]  /*0140*/  UIADD3.X UR11, UPT, UPT, URZ, UR5, URZ, UP3, !UPT ;  /* 0x00000005ff0b7290 */ /* 0x000fe40009ffe4ff */
[----:B------:R-:W-:Y:S02]  /*0150*/  UIADD3.X UR9, UPT, UPT, URZ, UR5, URZ, UP2, !UPT ;  /* 0x00000005ff097290 */ /* 0x000fe400097fe4ff */
[----:B------:R-:W-:Y:S02]  /*0160*/  UIADD3.X UR7, UPT, UPT, URZ, UR5, URZ, UP1, !UPT ;  /* 0x00000005ff077290 */ /* 0x000fe40008ffe4ff */
[----:B------:R-:W-:Y:S01]  /*0170*/  UIADD3.X UR5, UPT, UPT, URZ, UR5, URZ, UP0, !UPT ;  /* 0x00000005ff057290 */ /* 0x000fe200087fe4ff */
[----:B------:R1:W-:Y:S02]  /*0180*/  UTMACCTL.PF [UR12] ;  /* 0x000000000c0079b9 */ /* 0x0003e40008040000 */
[----:B------:R1:W-:Y:S02]  /*0190*/  UTMACCTL.PF [UR10] ;  /* 0x000000000a0079b9 */ /* 0x0003e40008040000 */
[----:B------:R1:W-:Y:S02]  /*01a0*/  UTMACCTL.PF [UR8] ;  /* 0x00000000080079b9 */ /* 0x0003e40008040000 */
[----:B------:R1:W-:Y:S02]  /*01b0*/  UTMACCTL.PF [UR6] ;  /* 0x00000000060079b9 */ /* 0x0003e40008040000 */
[----:B------:R1:W-:Y:S02]  /*01c0*/  UTMACCTL.PF [UR4] ;  /* 0x00000000040079b9 */ /* 0x0003e40008040000 */
[----:B-1----:R-:W-:Y:S01]  /*01d0*/  NOP ;  /* 0x0000000000007918 */ /* 0x002fe20000000000 */
.L_x_4:
[----:B------:R-:W-:Y:S05]  /*01e0*/  BSYNC.RECONVERGENT B0 ;  /* 0x0000000000007941 */ /* 0x000fea0003800200 */
.L_x_3:
[----:B------:R-:W-:Y:S05]  /*01f0*/  BRA `(.L_x_2) ;  /* 0x0000000400507947 */ /* 0x000fea0003800000 */
.L_x_1:
[----:B------:R-:W-:Y:S01]  /*0200*/  ELECT P0, URZ, PT ;  /* 0x0000000000ff782f */ /* 0x000fe20003800000 */
[----:B------:R-:W-:-:S12]  /*0210*/  BSSY.RECONVERGENT B0, `(.L_x_5) ;  /* 0x0000023000007945 */ /* 0x000fd80003800200 */
[----:B------:R-:W-:Y:S05]  /*0220*/  @!P0 BRA `(.L_x_6) ;  /* 0x0000000000848947 */ /* 0x000fea0003800000 */
[----:B------:R-:W1:Y:S01]  /*0230*/  S2UR UR5, SR_CgaCtaId ;  /* 0x00000000000579c3 */ /* 0x000e620000008800 */
[----:B------:R-:W-:Y:S01]  /*0240*/  UMOV UR7, 0x400 ;  /* 0x0000040000077882 */ /* 0x000fe20000000000 */
[----:B------:R-:W-:Y:S01]  /*0250*/  UMOV UR6, 0x1 ;  /* 0x0000000100067882 */ /* 0x000fe20000000000 */
[----:B------:R-:W-:Y:S02]  /*0260*/  UMOV UR4, 0x20 ;  /* 0x0000002000047882 */ /* 0x000fe40000000000 */
[----:B------:R-:W-:-:S04]  /*0270*/  UIADD3 UR8, UPT, UPT, -UR4, 0x100000, URZ ;  /* 0x0010000004087890 */ /* 0x000fc8000fffe1ff */
[----:B------:R-:W-:Y:S02]  /*0280*/  USHF.L.U32 UR9, UR8, 0xb, URZ ;  /* 0x0000000b08097899 */ /* 0x000fe400080006ff */
[----:B------:R-:W-:Y:S01]  /*0290*/  USHF.L.U32 UR8, UR8, 0x1, URZ ;  /* 0x0000000108087899 */ /* 0x000fe200080006ff */
[----:B------:R-:W-:Y:S02]  /*02a0*/  UMOV UR4, 0x80 ;  /* 0x0000008000047882 */ /* 0x000fe40000000000 */
[----:B------:R-:W-:-:S04]  /*02b0*/  UIADD3 UR10, UPT, UPT, -UR4, 0x100000, URZ ;  /* 0x00100000040a7890 */ /* 0x000fc8000fffe1ff */
[----:B------:R-:W-:Y:S02]  /*02c0*/  USHF.L.U32 UR11, UR10, 0xb, URZ ;  /* 0x0000000b0a0b7899 */ /* 0x000fe400080006ff */
[----:B------:R-:W-:Y:S02]  /*02d0*/  USHF.L.U32 UR10, UR10, 0x1, URZ ;  /* 0x000000010a0a7899 */ /* 0x000fe400080006ff */
[----:B-1----:R-:W-:Y:S02]  /*02e0*/  ULEA UR5, UR5, UR7, 0x18 ;  /* 0x0000000705057291 */ /* 0x002fe4000f8ec0ff */
[----:B------:R-:W-:-:S04]  /*02f0*/  UIADD3 UR6, UPT, UPT, -UR6, 0x100000, URZ ;  /* 0x0010000006067890 */ /* 0x000fc8000fffe1ff */
[----:B------:R-:W-:Y:S02]  /*0300*/  USHF.L.U32 UR7, UR6, 0xb, URZ ;  /* 0x0000000b06077899 */ /* 0x000fe400080006ff */
[----:B------:R-:W-:Y:S01]  /*0310*/  USHF.L.U32 UR6, UR6, 0x1, URZ ;  /* 0x0000000106067899 */ /* 0x000fe200080006ff */
[----:B------:R-:W1:Y:S11]  /*0320*/  FENCE.VIEW.ASYNC.S ;  /* 0x00000000000073c6 */ /* 0x000e760000000000 */
[----:B-1----:R1:W2:Y:S01]  /*0330*/  SYNCS.EXCH.64 URZ, [UR5+0x31800], UR6 ;  /* 0x0318000605ff75b2 */ /* 0x0022a20008000100 */
[----:B------:R1:W3:Y:S01]  /*0340*/  SYNCS.EXCH.64 URZ, [UR5+0x31820], UR6 ;  /* 0x0318200605ff75b2 */ /* 0x0002e20008000100 */
[----:B------:R1:W4:Y:S01]  /*0350*/  SYNCS.EXCH.64 URZ, [UR5+0x31840], UR8 ;  /* 0x0318400805ff75b2 */ /* 0x0003220008000100 */
[----:B------:R1:W5:Y:S01]  /*0360*/  SYNCS.EXCH.64 URZ, [UR5+0x31808], UR6 ;  /* 0x0318080605ff75b2 */ /* 0x0003620008000100 */
[----:B------:R1:W1:Y:S01]  /*0370*/  SYNCS.EXCH.64 URZ, [UR5+0x31828], UR6 ;  /* 0x0318280605ff75b2 */ /* 0x0002620008000100 */
        /* <DEDUP_REMOVED lines=11> */
[----:B------:R-:W-:Y:S01]  /*0430*/  NOP ;  /* 0x0000000000007918 */ /* 0x000fe20000000000 */
.L_x_6:
[----:B-1----:R-:W-:Y:S05]  /*0440*/  BSYNC.RECONVERGENT B0 ;  /* 0x0000000000007941 */ /* 0x002fea0003800200 */
.L_x_5:
[----:B------:R-:W-:Y:S05]  /*0450*/  BRA `(.L_x_2) ;  /* 0x0000000000b87947 */ /* 0x000fea0003800000 */
.L_x_0:
[----:B------:R-:W1:Y:S01]  /*0460*/  S2UR UR6, SR_CgaCtaId ;  /* 0x00000000000679c3 */ /* 0x000e620000008800 */
[----:B------:R-:W-:Y:S01]  /*0470*/  NOP ;  /* 0x0000000000007918 */ /* 0x000fe20000000000 */
[----:B------:R-:W-:Y:S01]  /*0480*/  UMOV UR4, 0x40 ;  /* 0x0000004000047882 */ /* 0x000fe20000000000 */
[----:B------:R-:W-:Y:S01]  /*0490*/  UMOV UR5, 0x400 ;  /* 0x0000040000057882 */ /* 0x000fe20000000000 */
[----:B-1----:R-:W-:Y:S02]  /*04a0*/  ULEA UR4, UR6, UR4, 0x18 ;  /* 0x0000000406047291 */ /* 0x002fe4000f8ec0ff */
[----:B------:R-:W-:-:S07]  /*04b0*/  ULEA UR5, UR6, UR5, 0x18 ;  /* 0x0000000506057291 */ /* 0x000fce000f8ec0ff */
[----:B------:R-:W1:Y:S02]  /*04c0*/  LDS.U8 R0, [UR4] ;  /* 0x00000004ff007984 */ /* 0x000e640008000000 */
[----:B-1----:R-:W-:-:S13]  /*04d0*/  ISETP.NE.AND P0, PT, R0, RZ, PT ;  /* 0x000000ff0000720c */ /* 0x002fda0003f05270 */
[----:B------:R-:W-:Y:S05]  /*04e0*/  @P0 BRA `(.L_x_7) ;  /* 0x00000000007c0947 */ /* 0x000fea0003800000 */
[----:B------:R-:W-:-:S13]  /*04f0*/  ELECT P0, URZ, PT ;  /* 0x0000000000ff782f */ /* 0x000fda0003800000 */
[----:B------:R-:W-:Y:S05]  /*0500*/  @!P0 BRA `(.L_x_8) ;  /* 0x0000000000848947 */ /* 0x000fea0003800000 */
[----:B------:R-:W-:Y:S01]  /*0510*/  UMOV UR4, 0x10 ;  /* 0x0000001000047882 */ /* 0x000fe20000000000 */
[----:B------:R-:W-:-:S04]  /*0520*/  IMAD.MOV.U32 R2, RZ, RZ, 0xffff ;  /* 0x0000ffffff027424 */ /* 0x000fc800078e00ff */
[----:B------:R-:W-:Y:S04]  /*0530*/  DEPBAR.LE SB1, 0x36 ;  /* 0x00009d800000791a */ /* 0x000fe80000000000 */
[----:B------:R-:W1:Y:S02]  /*0540*/  UTCATOMSWS.FIND_AND_SET.ALIGN UP0, UR4, UR4 ;  /* 0x00000004000475e3 */ /* 0x000e640008000800 */
[----:B-1----:R-:W-:Y:S01]  /*0550*/  PLOP3.LUT P0, PT, PT, PT, UP0, 0x80, 0x8 ;  /* 0x000000000008781c */ /* 0x002fe20003f0f008 */
[----:B------:R-:W-:-:S03]  /*0560*/  IMAD.U32 R7, RZ, RZ, UR4 ;  /* 0x00000004ff077e24 */ /* 0x000fc6000f8e00ff */
[----:B------:R-:W-:-:S04]  /*0570*/  SEL R0, RZ, 0xffffffff, !P0 ;  /* 0xffffffffff007807 */ /* 0x000fc80004000000 */
[----:B------:R-:W-:Y:S01]  /*0580*/  ISETP.NE.AND P0, PT, R0, RZ, PT ;  /* 0x000000ff0000720c */ /* 0x000fe20003f05270 */
[----:B------:R-:W-:-:S12]  /*0590*/  IMAD.MOV.U32 R0, RZ, RZ, 0x1 ;  /* 0x00000001ff007424 */ /* 0x000fd800078e00ff */
[----:B------:R-:W-:Y:S05]  /*05a0*/  @P0 BRA `(.L_x_9) ;  /* 0x0000000000240947 */ /* 0x000fea0003800000 */
.L_x_10:
[----:B------:R-:W-:Y:S05]  /*05b0*/  NANOSLEEP 0x64 ;  /* 0x000000640000795d */ /* 0x000fea0003800000 */
[----:B------:R-:W-:-:S05]  /*05c0*/  UMOV UR4, 0x10 ;  /* 0x0000001000047882 */ /* 0x000fca0000000000 */
[----:B------:R-:W-:Y:S04]  /*05d0*/  DEPBAR.LE SB1, 0x36 ;  /* 0x00009d800000791a */ /* 0x000fe80000000000 */
[----:B------:R-:W1:Y:S02]  /*05e0*/  UTCATOMSWS.FIND_AND_SET.ALIGN UP0, UR4, UR4 ;  /* 0x00000004000475e3 */ /* 0x000e640008000800 */
[----:B-1----:R-:W-:Y:S01]  /*05f0*/  PLOP3.LUT P0, PT, PT, PT, UP0, 0x80, 0x8 ;  /* 0x000000000008781c */ /* 0x002fe20003f0f008 */
[----:B------:R-:W-:-:S03]  /*0600*/  IMAD.U32 R7, RZ, RZ, UR4 ;  /* 0x00000004ff077e24 */ /* 0x000fc6000f8e00ff */
[----:B------:R-:W-:-:S04]  /*0610*/  SEL R4, RZ, 0xffffffff, !P0 ;  /* 0xffffffffff047807 */ /* 0x000fc80004000000 */
[----:B------:R-:W-:-:S13]  /*0620*/  ISETP.NE.AND P0, PT, R4, RZ, PT ;  /* 0x000000ff0400720c */ /* 0x000fda0003f05270 */
[----:B------:R-:W-:Y:S05]  /*0630*/  @!P0 BRA `(.L_x_10) ;  /* 0xfffffffc00dc8947 */ /* 0x000fea000383ffff */
.L_x_9:
[C---:B------:R-:W-:Y:S01]  /*0640*/  VIADD R5, R7.reuse, 0x10 ;  /* 0x0000001007057836 */ /* 0x040fe20000000000 */
[----:B------:R-:W-:Y:S01]  /*0650*/  UMOV UR4, 0x50 ;  /* 0x0000005000047882 */ /* 0x000fe20000000000 */
[----:B------:R-:W-:Y:S01]  /*0660*/  SHF.L.U32 R2, R2, R7, RZ ;  /* 0x0000000702027219 */ /* 0x000fe200000006ff */
[----:B------:R-:W-:Y:S01]  /*0670*/  ULEA UR4, UR6, UR4, 0x18 ;  /* 0x0000000406047291 */ /* 0x000fe2000f8ec0ff */
[----:B------:R-:W-:Y:S01]  /*0680*/  IMAD.SHL.U32 R7, R7, 0x20, RZ ;  /* 0x0000002007077824 */ /* 0x000fe200078e00ff */
[----:B------:R-:W-:-:S04]  /*0690*/  SHF.L.U32 R5, R0, R5, RZ ;  /* 0x0000000500057219 */ /* 0x000fc800000006ff */
[----:B------:R-:W-:-:S05]  /*06a0*/  LOP3.LUT R2, R5, R2, RZ, 0xfc, !PT ;  /* 0x0000000205027212 */ /* 0x000fca00078efcff */
[----:B------:R1:W-:Y:S04]  /*06b0*/  ATOMS.OR RZ, [UR4], R2 ;  /* 0x00000002ffff798c */ /* 0x0003e8000b000004 */
[----:B------:R1:W-:Y:S01]  /*06c0*/  STS [UR5+0x31880], R7 ;  /* 0x03188007ff007988 */ /* 0x0003e20008000805 */
[----:B------:R-:W-:Y:S05]  /*06d0*/  BRA `(.L_x_8) ;  /* 0x0000000000107947 */ /* 0x000fea0003800000 */
.L_x_7:
[----:B------:R-:W-:Y:S02]  /*06e0*/  MOV R0, 0xffffffff ;  /* 0xffffffff00007802 */ /* 0x000fe40000000f00 */
[----:B------:R-:W-:-:S03]  /*06f0*/  MOV R4, 0x720 ;  /* 0x0000072000047802 */ /* 0x000fc60000000f00 */
[----:B------:R1:W-:Y:S04]  /*0700*/  STS [UR5+0x31880], R0 ;  /* 0x03188000ff007988 */ /* 0x0003e80008000805 */
[----:B-1----:R-:W-:Y:S05]  /*0710*/  CALL.REL.NOINC `($__internal_1_$__cuda_sm10x_tcgen05_guardrail_trap_phase_invalid_during_alloc) ;  /* 0x0000005000b47944 */ /* 0x002fea0003c00000 */
.L_x_8:
[----:B------:R-:W-:Y:S05]  /*0720*/  WARPSYNC.ALL ;  /* 0x0000000000007948 */ /* 0x000fea0003800000 */
[----:B------:R-:W-:Y:S01]  /*0730*/  NOP ;  /* 0x0000000000007918 */ /* 0x000fe20000000000 */
.L_x_2:
[----:B------:R-:W1:Y:S01]  /*0740*/  LDC R0, c[0x0][0x388] ;  /* 0x0000e200ff007b82 */ /* 0x000e620000000800 */
[----:B------:R-:W5:Y:S07]  /*0750*/  S2R R21, SR_LANEID ;  /* 0x0000000000157919 */ /* 0x000f6e0000000000 */
[----:B--2345:R-:W-:Y:S01]  /*0760*/  BAR.SYNC.DEFER_BLOCKING 0x0 ;  /* 0x0000000000007b1d */ /* 0x03cfe20000010000 */
[----:B------:R-:W-:Y:S01]  /*0770*/  ISETP.NE.AND P0, PT, R3, RZ, PT ;  /* 0x000000ff0300720c */ /* 0x000fe20003f05270 */
[----:B-1----:R-:W-:-:S05]  /*0780*/  VIADD R0, R0, 0x7f ;  /* 0x0000007f00007836 */ /* 0x002fca0000000000 */
[----:B------:R-:W-:-:S05]  /*0790*/  SHF.R.U32.HI R31, RZ, 0x7, R0 ;  /* 0x00000007ff1f7819 */ /* 0x000fca0000011600 */
[----:B------:R-:W-:Y:S02]  /*07a0*/  IMAD.SHL.U32 R22, R31, 0x20, RZ ;  /* 0x000000201f167824 */ /* 0x000fe400078e00ff */
[----:B------:R-:W-:Y:S05]  /*07b0*/  @!P0 BRA `(.L_x_11) ;  /* 0x0000001000588947 */ /* 0x000fea0003800000 */
[----:B------:R-:W-:Y:S01]  /*07c0*/  ISETP.NE.AND P0, PT, R3, 0x1, PT ;  /* 0x000000010300780c */ /* 0x000fe20003f05270 */
[----:B------:R-:W1:-:S12]  /*07d0*/  S2UR UR5, SR_CgaCtaId ;  /* 0x00000000000579c3 */ /* 0x000e580000008800 */
[----:B------:R-:W-:Y:S05]  /*07e0*/  @!P0 BRA `(.L_x_12) ;  /* 0x0000000400988947 */ /* 0x000fea0003800000 */
[----:B------:R-:W-:-:S13]  /*07f0*/  ISETP.NE.AND P0, PT, R3, 0x2, PT ;  /* 0x000000020300780c */ /* 0x000fda0003f05270 */
[----:B------:R-:W-:Y:S05]  /*0800*/  @P0 BRA `(.L_x_13) ;  /* 0x0000002800ec0947 */ /* 0x000fea0003800000 */
[----:B------:R-:W2:Y:S02]  /*0810*/  S2UR UR4, SR_CTAID.X ;  /* 0x00000000000479c3 */ /* 0x000ea40000002500 */
[----:B--2---:R-:W-:-:S13]  /*0820*/  ISETP.LE.U32.AND P0, PT, R22, UR4, PT ;  /* 0x0000000416007c0c */ /* 0x004fda000bf03070 */
[----:B-1----:R-:W-:Y:S05]  /*0830*/  @P0 EXIT ;  /* 0x000000000000094d */ /* 0x002fea0003800000 */
[----:B------:R-:W-:Y:S01]  /*0840*/  ULOP3.LUT UR4, URZ, UR4, URZ, 0x33, !UPT ;  /* 0x00000004ff047292 */ /* 0x000fe2000f8e33ff */
[----:B------:R-:W-:Y:S01]  /*0850*/  SHF.R.U32.HI R20, RZ, 0x3, R21 ;  /* 0x00000003ff147819 */ /* 0x000fe20000011615 */
[----:B------:R-:W-:Y:S02]  /*0860*/  HFMA2 R16, -RZ, RZ, 0, 0 ;  /* 0x00000000ff107431 */ /* 0x000fe400000001ff */
[----:B------:R-:W-:Y:S01]  /*0870*/  IMAD.MOV.U32 R15, RZ, RZ, RZ ;  /* 0x000000ffff0f7224 */ /* 0x000fe200078e00ff */
[----:B------:R-:W-:Y:S01]  /*0880*/  UMOV UR5, URZ ;  /* 0x000000ff00057c82 */ /* 0x000fe20008000000 */
[----:B------:R-:W-:Y:S01]  /*0890*/  LOP3.LUT R18, R20, 0x2, RZ, 0x3c, !PT ;  /* 0x0000000214127812 */ /* 0x000fe200078e3cff */
[----:B------:R-:W-:Y:S01]  /*08a0*/  VIADD R25, R22, UR4 ;  /* 0x0000000416197c36 */ /* 0x000fe20008000000 */
[C---:B------:R-:W-:Y:S01]  /*08b0*/  LOP3.LUT R4, R20.reuse, 0x3, RZ, 0x3c, !PT ;  /* 0x0000000314047812 */ /* 0x040fe200078e3cff */
[C---:B------:R-:W-:Y:S01]  /*08c0*/  IMAD.SHL.U32 R0, R20.reuse, 0x20, RZ ;  /* 0x0000002014007824 */ /* 0x040fe200078e00ff */
[----:B------:R-:W-:Y:S01]  /*08d0*/  LOP3.LUT R6, R20, 0x1, RZ, 0x3c, !PT ;  /* 0x0000000114067812 */ /* 0x000fe200078e3cff */
[C---:B------:R-:W-:Y:S01]  /*08e0*/  IMAD R20, R21.reuse, 0x4, R20 ;  /* 0x0000000415147824 */ /* 0x040fe200078e0214 */
[----:B------:R-:W-:Y:S01]  /*08f0*/  SHF.R.U32.HI R25, RZ, 0x3, R25 ;  /* 0x00000003ff197819 */ /* 0x000fe20000011619 */
[C---:B------:R-:W-:Y:S01]  /*0900*/  IMAD.IADD R24, R0.reuse, 0x1, R21 ;  /* 0x0000000100187824 */ /* 0x040fe200078e0215 */
[C---:B------:R-:W-:Y:S01]  /*0910*/  LOP3.LUT R2, R0.reuse, 0x20, RZ, 0x3c, !PT ;  /* 0x0000002000027812 */ /* 0x040fe200078e3cff */
[----:B------:R-:W-:Y:S01]  /*0920*/  IMAD R18, R21, 0x4, R18 ;  /* 0x0000000415127824 */ /* 0x000fe200078e0212 */
[C---:B------:R-:W-:Y:S01]  /*0930*/  LOP3.LUT R22, R0.reuse, 0x40, RZ, 0x3c, !PT ;  /* 0x0000004000167812 */ /* 0x040fe200078e3cff */
[----:B------:R-:W-:Y:S01]  /*0940*/  IMAD.HI.U32 R25, R25, 0x1af286bd, RZ ;  /* 0x1af286bd19197827 */ /* 0x000fe200078e00ff */
[----:B------:R-:W-:-:S02]  /*0950*/  LOP3.LUT R0, R0, 0x60, RZ, 0x3c, !PT ;  /* 0x0000006000007812 */ /* 0x000fc400078e3cff */
[C---:B------:R-:W-:Y:S01]  /*0960*/  LEA R19, R21.reuse, R6, 0x2 ;  /* 0x0000000615137211 */ /* 0x040fe200078e10ff */
[----:B------:R-:W-:Y:S01]  /*0970*/  IMAD R17, R21, 0x4, R4 ;  /* 0x0000000415117824 */ /* 0x000fe200078e0204 */
[----:B------:R-:W-:Y:S01]  /*0980*/  IADD3 R23, PT, PT, R2, R21, RZ ;  /* 0x0000001502177210 */ /* 0x000fe20007ffe0ff */
[----:B------:R-:W-:Y:S01]  /*0990*/  IMAD.IADD R22, R22, 0x1, R21 ;  /* 0x0000000116167824 */ /* 0x000fe200078e0215 */
[----:B------:R-:W-:Y:S01]  /*09a0*/  SHF.R.U32.HI R25, RZ, 0x1, R25 ;  /* 0x00000001ff197819 */ /* 0x000fe20000011619 */
[----:B------:R-:W-:-:S07]  /*09b0*/  IMAD.IADD R21, R0, 0x1, R21 ;  /* 0x0000000100157824 */ /* 0x000fce00078e0215 */
.L_x_17:
[----:B-1----:R-:W1:Y:S01]  /*09c0*/  S2R R0, SR_CgaCtaId ;  /* 0x0000000000007919 */ /* 0x002e620000008800 */
[----:B------:R-:W-:Y:S01]  /*09d0*/  MOV R3, 0x400 ;  /* 0x0000040000037802 */ /* 0x000fe20000000f00 */
[----:B------:R-:W-:-:S03]  /*09e0*/  UMOV UR4, URZ ;  /* 0x000000ff00047c82 */ /* 0x000fc60008000000 */
[----:B-1----:R-:W-:-:S07]  /*09f0*/  LEA R0, R0, R3, 0x18 ;  /* 0x0000000300007211 */ /* 0x002fce00078ec0ff */
.L_x_16:
[----:B-1----:R-:W-:Y:S01]  /*0a00*/  LEA R2, R15, R0, 0x3 ;  /* 0x000000000f027211 */ /* 0x002fe200078e18ff */
[----:B------:R-:W-:Y:S01]  /*0a10*/  ULOP3.LUT UP0, URZ, UR4, 0x3, URZ, 0xc0, !UPT ;  /* 0x0000000304ff7892 */ /* 0x000fe2000f80c0ff */
[----:B------:R-:W-:-:S04]  /*0a20*/  SHF.L.U32 R5, R16, 0x1f, RZ ;  /* 0x0000001f10057819 */ /* 0x000fc800000006ff */
[----:B------:R-:W1:Y:S02]  /*0a30*/  SYNCS.PHASECHK.TRANS64.TRYWAIT P0, [R2+URZ+0x31800], R5 ;  /* 0x03180005020075a7 */ /* 0x000e6400080011ff */
[----:B-1----:R-:W-:Y:S05]  /*0a40*/  @!P0 BRA `(.L_x_14) ;  /* 0x0000004400d48947 */ /* 0x002fea0003800000 */
.L_x_71:
[----:B------:R-:W-:Y:S05]  /*0a50*/  BRA.U UP0, `(.L_x_15) ;  /* 0x0000000100bc7547 */ /* 0x000fea000b800000 */
[C-C-:B------:R-:W-:Y:S02]  /*0a60*/  IMAD R26, R15.reuse, 0x200, R0.reuse ;  /* 0x000002000f1a7824 */ /* 0x140fe400078e0200 */
[----:B------:R-:W-:Y:S02]  /*0a70*/  IMAD R3, R15, 0x400, R0 ;  /* 0x000004000f037824 */ /* 0x000fe400078e0200 */
[--C-:B------:R-:W-:Y:S01]  /*0a80*/  IMAD R9, R24, 0x4, R26.reuse ;  /* 0x0000000418097824 */ /* 0x100fe200078e021a */
[-C--:B------:R-:W-:Y:S01]  /*0a90*/  LEA R8, R23, R26.reuse, 0x2 ;  /* 0x0000001a17087211 */ /* 0x080fe200078e10ff */
[--C-:B------:R-:W-:Y:S01]  /*0aa0*/  IMAD R29, R22, 0x4, R26.reuse ;  /* 0x00000004161d7824 */ /* 0x100fe200078e021a */
[-C--:B------:R-:W-:Y:S01]  /*0ab0*/  LEA R27, R21, R26.reuse, 0x2 ;  /* 0x0000001a151b7211 */ /* 0x080fe200078e10ff */
[--C-:B-1----:R-:W-:Y:S01]  /*0ac0*/  IMAD R5, R19, 0x4, R26.reuse ;  /* 0x0000000413057824 */ /* 0x102fe200078e021a */
[-C--:B------:R-:W-:Y:S01]  /*0ad0*/  LEA R6, R20, R26.reuse, 0x2 ;  /* 0x0000001a14067211 */ /* 0x080fe200078e10ff */
[----:B------:R-:W1:Y:S01]  /*0ae0*/  LDS R9, [R9+0x30000] ;  /* 0x0300000009097984 */ /* 0x000e620000000800 */
[----:B------:R-:W-:Y:S01]  /*0af0*/  LEA R4, R18, R26, 0x2 ;  /* 0x0000001a12047211 */ /* 0x000fe200078e10ff */
[----:B------:R-:W-:Y:S01]  /*0b00*/  IMAD R26, R17, 0x4, R26 ;  /* 0x00000004111a7824 */ /* 0x000fe200078e021a */
[-C--:B------:R-:W-:Y:S01]  /*0b10*/  LEA R14, R24, R3.reuse, 0x2 ;  /* 0x00000003180e7211 */ /* 0x080fe200078e10ff */
[----:B------:R-:W2:Y:S01]  /*0b20*/  LDS R8, [R8+0x30000] ;  /* 0x0300000008087984 */ /* 0x000ea20000000800 */
[--C-:B------:R-:W-:Y:S01]  /*0b30*/  IMAD R11, R23, 0x4, R3.reuse ;  /* 0x00000004170b7824 */ /* 0x100fe200078e0203 */
[----:B------:R-:W-:Y:S01]  /*0b40*/  LEA R10, R22, R3, 0x2 ;  /* 0x00000003160a7211 */ /* 0x000fe200078e10ff */
[----:B------:R-:W-:Y:S01]  /*0b50*/  IMAD R7, R21, 0x4, R3 ;  /* 0x0000000415077824 */ /* 0x000fe200078e0203 */
[----:B------:R-:W3:Y:S04]  /*0b60*/  LDS R29, [R29+0x30000] ;  /* 0x030000001d1d7984 */ /* 0x000ee80000000800 */
[----:B------:R-:W4:Y:S01]  /*0b70*/  LDS R27, [R27+0x30000] ;  /* 0x030000001b1b7984 */ /* 0x000f220000000800 */
[----:B------:R-:W-:-:S03]  /*0b80*/  NOP ;  /* 0x0000000000007918 */ /* 0x000fc60000000000 */
[----:B-1----:R1:W-:Y:S04]  /*0b90*/  STS [R6+0x30000], R9 ;  /* 0x0300000906007388 */ /* 0x0023e80000000800 */
[----:B--2---:R2:W-:Y:S04]  /*0ba0*/  STS [R5+0x30000], R8 ;  /* 0x0300000805007388 */ /* 0x0045e80000000800 */
[----:B---3--:R3:W-:Y:S04]  /*0bb0*/  STS [R4+0x30000], R29 ;  /* 0x0300001d04007388 */ /* 0x0087e80000000800 */
[----:B----4-:R-:W-:Y:S04]  /*0bc0*/  STS [R26+0x30000], R27 ;  /* 0x0300001b1a007388 */ /* 0x010fe80000000800 */
[----:B------:R-:W4:Y:S04]  /*0bd0*/  LDS R13, [R14+0x30800] ;  /* 0x030800000e0d7984 */ /* 0x000f280000000800 */
[----:B------:R-:W5:Y:S04]  /*0be0*/  LDS R12, [R11+0x30800] ;  /* 0x030800000b0c7984 */ /* 0x000f680000000800 */
[----:B------:R-:W5:Y:S01]  /*0bf0*/  LDS R9, [R10+0x30800] ;  /* 0x030800000a097984 */ /* 0x000f620000000800 */
[----:B-1----:R-:W-:-:S03]  /*0c00*/  LEA R6, R20, R3, 0x2 ;  /* 0x0000000314067211 */ /* 0x002fc600078e10ff */
[----:B------:R-:W1:Y:S01]  /*0c10*/  LDS R8, [R7+0x30800] ;  /* 0x0308000007087984 */ /* 0x000e620000000800 */
[----:B--2---:R-:W-:Y:S01]  /*0c20*/  IMAD R5, R19, 0x4, R3 ;  /* 0x0000000413057824 */ /* 0x004fe200078e0203 */
[----:B------:R-:W-:Y:S01]  /*0c30*/  NOP ;  /* 0x0000000000007918 */ /* 0x000fe20000000000 */
[-C--:B---3--:R-:W-:Y:S02]  /*0c40*/  LEA R4, R18, R3.reuse, 0x2 ;  /* 0x0000000312047211 */ /* 0x088fe400078e10ff */
[----:B------:R-:W-:Y:S01]  /*0c50*/  LEA R3, R17, R3, 0x2 ;  /* 0x0000000311037211 */ /* 0x000fe200078e10ff */
[----:B----4-:R-:W-:Y:S04]  /*0c60*/  STS [R6+0x30800], R13 ;  /* 0x0308000d06007388 */ /* 0x010fe80000000800 */
[----:B-----5:R-:W-:Y:S04]  /*0c70*/  STS [R5+0x30800], R12 ;  /* 0x0308000c05007388 */ /* 0x020fe80000000800 */
[----:B------:R-:W-:Y:S04]  /*0c80*/  STS [R4+0x30800], R9 ;  /* 0x0308000904007388 */ /* 0x000fe80000000800 */
[----:B-1----:R-:W-:Y:S04]  /*0c90*/  STS [R3+0x30800], R8 ;  /* 0x0308000803007388 */ /* 0x002fe80000000800 */
[----:B------:R-:W1:Y:S04]  /*0ca0*/  LDS R27, [R14+0x30a00] ;  /* 0x030a00000e1b7984 */ /* 0x000e680000000800 */
[----:B------:R-:W2:Y:S04]  /*0cb0*/  LDS R26, [R11+0x30a00] ;  /* 0x030a00000b1a7984 */ /* 0x000ea80000000800 */
[----:B------:R-:W3:Y:S04]  /*0cc0*/  LDS R29, [R10+0x30a00] ;  /* 0x030a00000a1d7984 */ /* 0x000ee80000000800 */
[----:B------:R-:W4:Y:S01]  /*0cd0*/  LDS R28, [R7+0x30a00] ;  /* 0x030a0000071c7984 */ /* 0x000f220000000800 */
[----:B------:R-:W-:-:S03]  /*0ce0*/  NOP ;  /* 0x0000000000007918 */ /* 0x000fc60000000000 */
[----:B-1----:R5:W-:Y:S04]  /*0cf0*/  STS [R6+0x30a00], R27 ;  /* 0x030a001b06007388 */ /* 0x002be80000000800 */
[----:B--2---:R5:W-:Y:S04]  /*0d00*/  STS [R5+0x30a00], R26 ;  /* 0x030a001a05007388 */ /* 0x004be80000000800 */
[----:B---3--:R5:W-:Y:S04]  /*0d10*/  STS [R4+0x30a00], R29 ;  /* 0x030a001d04007388 */ /* 0x008be80000000800 */
[----:B----4-:R5:W-:Y:S01]  /*0d20*/  STS [R3+0x30a00], R28 ;  /* 0x030a001c03007388 */ /* 0x010be20000000800 */
[----:B------:R1:W-:Y:S06]  /*0d30*/  MEMBAR.ALL.CTA ;  /* 0x0000000000007992 */ /* 0x0003ec0000008000 */
[----:B-1----:R-:W2:Y:S02]  /*0d40*/  FENCE.VIEW.ASYNC.S ;  /* 0x00000000000073c6 */ /* 0x002ea40000000000 */
.L_x_15:
[----:B-1----:R-:W-:Y:S01]  /*0d50*/  VIADD R2, R2, 0x31840 ;  /* 0x0003184002027836 */ /* 0x002fe20000000000 */
[C---:B------:R-:W-:Y:S01]  /*0d60*/  ISETP.NE.AND P0, PT, R15.reuse, 0x3, PT ;  /* 0x000000030f00780c */ /* 0x040fe20003f05270 */
[----:B------:R-:W-:Y:S01]  /*0d70*/  VIADD R15, R15, 0x1 ;  /* 0x000000010f0f7836 */ /* 0x000fe20000000000 */
[----:B------:R-:W-:Y:S02]  /*0d80*/  UIADD3 UR4, UPT, UPT, UR4, 0x1, URZ ;  /* 0x0000000104047890 */ /* 0x000fe4000fffe0ff */
[----:B------:R-:W-:Y:S02]  /*0d90*/  PRMT R2, RZ, 0x654, R2 ;  /* 0x00000654ff027816 */ /* 0x000fe40000000002 */
[----:B------:R-:W-:Y:S01]  /*0da0*/  SEL R15, R15, RZ, P0 ;  /* 0x000000ff0f0f7207 */ /* 0x000fe20000000000 */
[----:B------:R-:W-:Y:S01]  /*0db0*/  UISETP.NE.AND UP0, UPT, UR4, 0x10, UPT ;  /* 0x000000100400788c */ /* 0x000fe2000bf05270 */
[----:B--2---:R1:W-:Y:S02]  /*0dc0*/  SYNCS.ARRIVE.TRANS64.RED.A1T0 RZ, [R2+URZ], RZ ;  /* 0x000000ff02ff79a7 */ /* 0x0043e400081004ff */
[----:B------:R-:W-:-:S04]  /*0dd0*/  ISETP.NE.AND P0, PT, R15, RZ, PT ;  /* 0x000000ff0f00720c */ /* 0x000fc80003f05270 */
[----:B-----5:R-:W-:-:S04]  /*0de0*/  SEL R3, RZ, 0x1, P0 ;  /* 0x00000001ff037807 */ /* 0x020fc80000000000 */
[----:B------:R-:W-:Y:S01]  /*0df0*/  LOP3.LUT R16, R16, R3, RZ, 0x3c, !PT ;  /* 0x0000000310107212 */ /* 0x000fe200078e3cff */
[----:B------:R-:W-:Y:S06]  /*0e00*/  BRA.U UP0, `(.L_x_16) ;  /* 0xfffffff900fc7547 */ /* 0x000fec000b83ffff */
[----:B------:R-:W-:-:S13]  /*0e10*/  ISETP.NE.AND P0, PT, R25, UR5, PT ;  /* 0x0000000519007c0c */ /* 0x000fda000bf05270 */
[----:B------:R-:W-:Y:S05]  /*0e20*/  @!P0 EXIT ;  /* 0x000000000000894d */ /* 0x000fea0003800000 */
[----:B------:R-:W-:Y:S01]  /*0e30*/  UIADD3 UR5, UPT, UPT, UR5, 0x1, URZ ;  /* 0x0000000105057890 */ /* 0x000fe2000fffe0ff */
[----:B------:R-:W-:Y:S05]  /*0e40*/  BRA `(.L_x_17) ;  /* 0xfffffff800dc7947 */ /* 0x000fea000383ffff */
.L_x_12:
[----:B-1----:R-:W-:-:S09]  /*0e50*/  UISETP.NE.AND UP0, UPT, UR5, URZ, UPT ;  /* 0x000000ff0500728c */ /* 0x002fd2000bf05270 */
[----:B------:R-:W-:Y:S05]  /*0e60*/  BRA.U UP0, `(.L_x_13) ;  /* 0x0000002500547547 */ /* 0x000fea000b800000 */
[----:B------:R-:W1:Y:S01]  /*0e70*/  S2UR UR4, SR_CTAID.X ;  /* 0x00000000000479c3 */ /* 0x000e620000002500 */
[----:B------:R-:W-:Y:S02]  /*0e80*/  UMOV UR8, 0x400 ;  /* 0x0000040000087882 */ /* 0x000fe40000000000 */
[----:B------:R-:W-:-:S04]  /*0e90*/  ULEA UR8, UR5, UR8, 0x18 ;  /* 0x0000000805087291 */ /* 0x000fc8000f8ec0ff */
[----:B------:R-:W-:Y:S02]  /*0ea0*/  UIADD3 UR5, UPT, UPT, UR8, 0x14000, URZ ;  /* 0x0001400008057890 */ /* 0x000fe4000fffe0ff */
[----:B------:R-:W-:Y:S02]  /*0eb0*/  UIADD3 UR6, UPT, UPT, UR8, 0x4000, URZ ;  /* 0x0000400008067890 */ /* 0x000fe4000fffe0ff */
[----:B------:R-:W-:-:S04]  /*0ec0*/  USHF.R.U32.HI UR5, URZ, 0x4, UR5 ;  /* 0x00000004ff057899 */ /* 0x000fc80008011605 */
[----:B------:R-:W-:Y:S01]  /*0ed0*/  ULOP3.LUT UR5, UR5, 0x3fc0, URZ, 0xc0, !UPT ;  /* 0x00003fc005057892 */ /* 0x000fe2000f8ec0ff */
[----:B-1----:R-:W-:-:S13]  /*0ee0*/  ISETP.LE.U32.AND P0, PT, R22, UR4, PT ;  /* 0x0000000416007c0c */ /* 0x002fda000bf03070 */
[----:B------:R-:W-:Y:S05]  /*0ef0*/  @P0 EXIT ;  /* 0x000000000000094d */ /* 0x000fea0003800000 */
[----:B------:R-:W-:Y:S01]  /*0f00*/  ULOP3.LUT UR4, URZ, UR4, URZ, 0x33, !UPT ;  /* 0x00000004ff047292 */ /* 0x000fe2000f8e33ff */
[----:B------:R-:W-:Y:S01]  /*0f10*/  IMAD.U32 R8, RZ, RZ, UR5 ;  /* 0x00000005ff087e24 */ /* 0x000fe2000f8e00ff */
[----:B------:R-:W-:Y:S01]  /*0f20*/  USHF.R.U32.HI UR6, URZ, 0x4, UR6 ;  /* 0x00000004ff067899 */ /* 0x000fe20008011606 */
[C---:B------:R-:W-:Y:S01]  /*0f30*/  ISETP.GE.U32.AND P0, PT, R21.reuse, 0x4, PT ;  /* 0x000000041500780c */ /* 0x040fe20003f06070 */
[----:B------:R-:W-:Y:S01]  /*0f40*/  IMAD.MOV.U32 R4, RZ, RZ, RZ ;  /* 0x000000ffff047224 */ /* 0x000fe200078e00ff */
[----:B------:R-:W-:Y:S01]  /*0f50*/  UMOV UR18, URZ ;  /* 0x000000ff00127c82 */ /* 0x000fe20008000000 */
[----:B------:R-:W-:Y:S01]  /*0f60*/  VIADD R3, R22, UR4 ;  /* 0x0000000416037c36 */ /* 0x000fe20008000000 */
[----:B------:R-:W-:Y:S01]  /*0f70*/  ULOP3.LUT UR6, UR6, 0x3fc0, URZ, 0xc0, !UPT ;  /* 0x00003fc006067892 */ /* 0x000fe2000f8ec0ff */
[C---:B------:R-:W-:Y:S01]  /*0f80*/  IMAD R8, R21.reuse, 0x700, R8 ;  /* 0x0000070015087824 */ /* 0x040fe200078e0208 */
[----:B------:R-:W-:Y:S01]  /*0f90*/  UMOV UR15, URZ ;  /* 0x000000ff000f7c82 */ /* 0x000fe20008000000 */
[----:B------:R-:W-:Y:S01]  /*0fa0*/  UMOV UR7, 0x1c4 ;  /* 0x000001c400077882 */ /* 0x000fe20000000000 */
[----:B------:R-:W-:Y:S01]  /*0fb0*/  SHF.R.U32.HI R3, RZ, 0x3, R3 ;  /* 0x00000003ff037819 */ /* 0x000fe20000011603 */
[----:B------:R-:W-:Y:S01]  /*0fc0*/  UMOV UR4, 0x1c0 ;  /* 0x000001c000047882 */ /* 0x000fe20000000000 */
[----:B------:R-:W-:Y:S01]  /*0fd0*/  LEA R9, R21, UR6, 0xa ;  /* 0x0000000615097c11 */ /* 0x000fe2000f8e50ff */
[----:B------:R-:W-:Y:S01]  /*0fe0*/  UMOV UR6, 0x1c0 ;  /* 0x000001c000067882 */ /* 0x000fe20000000000 */
[----:B------:R-:W-:Y:S01]  /*0ff0*/  SEL R8, R8, RZ, !P0 ;  /* 0x000000ff08087207 */ /* 0x000fe20004000000 */
[----:B------:R-:W-:Y:S01]  /*1000*/  IMAD.HI.U32 R3, R3, 0x1af286bd, RZ ;  /* 0x1af286bd03037827 */ /* 0x000fe200078e00ff */
[----:B------:R-:W-:Y:S01]  /*1010*/  SEL R9, R9, RZ, !P0 ;  /* 0x000000ff09097207 */ /* 0x000fe20004000000 */
[----:B------:R-:W-:-:S03]  /*1020*/  UMOV UR5, 0x1c4 ;  /* 0x000001c400057882 */ /* 0x000fc60000000000 */
[----:B------:R-:W-:-:S07]  /*1030*/  SHF.R.U32.HI R3, RZ, 0x1, R3 ;  /* 0x00000001ff037819 */ /* 0x000fce0000011603 */
.L_x_24:
[----:B------:R-:W-:Y:S01]  /*1040*/  USHF.R.U32.HI UR10, URZ, 0x1, UR18 ;  /* 0x00000001ff0a7899 */ /* 0x000fe20008011612 */
[----:B------:R-:W-:Y:S01]  /*1050*/  HFMA2 R7, -RZ, RZ, 0, 5.9604644775390625e-08 ;  /* 0x00000001ff077431 */ /* 0x000fe200000001ff */
[----:B------:R-:W-:Y:S02]  /*1060*/  USHF.L.U32 UR9, UR18, 0x3, URZ ;  /* 0x0000000312097899 */ /* 0x000fe400080006ff */
[----:B------:R-:W-:Y:S02]  /*1070*/  ULOP3.LUT UR10, UR10, 0x1, URZ, 0xc, !UPT ;  /* 0x000000010a0a7892 */ /* 0x000fe4000f8e0cff */
[----:B------:R-:W-:Y:S02]  /*1080*/  ULOP3.LUT UR9, UR9, 0x8, URZ, 0xc0, !UPT ;  /* 0x0000000809097892 */ /* 0x000fe4000f8ec0ff */
[----:B------:R-:W-:Y:S02]  /*1090*/  USHF.L.U32 UR10, UR10, 0x1f, URZ ;  /* 0x0000001f0a0a7899 */ /* 0x000fe400080006ff */
[----:B------:R-:W-:-:S02]  /*10a0*/  ULOP3.LUT UR12, UR18, 0x1, URZ, 0xc0, !UPT ;  /* 0x00000001120c7892 */ /* 0x000fc4000f8ec0ff */
[----:B------:R-:W-:Y:S01]  /*10b0*/  MOV R0, UR9 ;  /* 0x0000000900007c02 */ /* 0x000fe20008000f00 */
[----:B------:R-:W-:Y:S01]  /*10c0*/  UIADD3 UR9, UPT, UPT, UR8, UR9, URZ ;  /* 0x0000000908097290 */ /* 0x000fe2000fffe0ff */
[----:B------:R-:W-:Y:S01]  /*10d0*/  MOV R5, UR10 ;  /* 0x0000000a00057c02 */ /* 0x000fe20008000f00 */
[----:B------:R-:W-:Y:S02]  /*10e0*/  UIMAD UR12, UR12, 0xe0, URZ ;  /* 0x000000e00c0c78a4 */ /* 0x000fe4000f8e02ff */
[----:B------:R-:W-:Y:S01]  /*10f0*/  UIADD3 UR11, UPT, UPT, UR9, 0x31860, URZ ;  /* 0x00031860090b7890 */ /* 0x000fe2000fffe0ff */
[----:B------:R-:W1:Y:S02]  /*1100*/  SYNCS.PHASECHK.TRANS64.TRYWAIT P0, [R0+UR8+0x31870], R5 ;  /* 0x03187005000075a7 */ /* 0x000e640008001108 */
[----:B-1----:R-:W-:Y:S09]  /*1110*/  @!P0 BRA `(.L_x_18) ;  /* 0x0000004000388947 */ /* 0x002ff20003800000 */
.L_x_73:
[----:B------:R-:W-:Y:S01]  /*1120*/  NOP ;  /* 0x0000000000007918 */ /* 0x000fe20000000000 */
[----:B------:R-:W-:Y:S01]  /*1130*/  UMOV UR17, 0xe ;  /* 0x0000000e00117882 */ /* 0x000fe20000000000 */
[----:B------:R-:W-:-:S05]  /*1140*/  UMOV UR16, 0xfffffff0 ;  /* 0xfffffff000107882 */ /* 0x000fca0000000000 */
.L_x_23:
[----:B------:R-:W-:Y:S01]  /*1150*/  ULEA UR13, UR15, UR8, 0x3 ;  /* 0x000000080f0d7291 */ /* 0x000fe2000f8e18ff */
[----:B-1----:R-:W-:Y:S01]  /*1160*/  SHF.L.U32 R11, R4, 0x1f, RZ ;  /* 0x0000001f040b7819 */ /* 0x002fe200000006ff */
[----:B------:R-:W-:Y:S01]  /*1170*/  UIADD3 UR14, UPT, UPT, UR16, 0x10, URZ ;  /* 0x00000010100e7890 */ /* 0x000fe2000fffe0ff */
[----:B------:R-:W-:Y:S03]  /*1180*/  MOV R0, UR15 ;  /* 0x0000000f00007c02 */ /* 0x000fe60008000f00 */
[----:B------:R-:W-:Y:S03]  /*1190*/  ULOP3.LUT UP0, UR14, UR14, 0x2, URZ, 0xc0, !UPT ;  /* 0x000000020e0e7892 */ /* 0x000fe6000f80c0ff */
[----:B------:R-:W1:Y:S02]  /*11a0*/  SYNCS.PHASECHK.TRANS64.TRYWAIT P0, [UR13+0x31840], R11 ;  /* 0x0318400bff0075a7 */ /* 0x000e64000800110d */
[----:B-12---:R-:W-:Y:S07]  /*11b0*/  @!P0 BRA `(.L_x_19) ;  /* 0x0000004000308947 */ /* 0x006fee0003800000 */
.L_x_75:
[----:B------:R-:W-:Y:S01]  /*11c0*/  NOP ;  /* 0x0000000000007918 */ /* 0x000fe20000000000 */
[----:B------:R-:W-:Y:S05]  /*11d0*/  BRA.U UP0, `(.L_x_20) ;  /* 0x0000000100487547 */ /* 0x000fea000b800000 */
[----:B------:R-:W-:Y:S02]  /*11e0*/  ULEA UR19, UR15, UR8, 0x9 ;  /* 0x000000080f137291 */ /* 0x000fe4000f8e48ff */
[----:B------:R-:W-:Y:S02]  /*11f0*/  ULEA UR9, UR15, UR8, 0xa ;  /* 0x000000080f097291 */ /* 0x000fe4000f8e50ff */
[----:B------:R-:W-:Y:S02]  /*1200*/  UIADD3 UR19, UPT, UPT, UR19, 0x30000, URZ ;  /* 0x0003000013137890 */ /* 0x000fe4000fffe0ff */
[----:B------:R-:W-:Y:S02]  /*1210*/  UIADD3 UR10, UPT, UPT, UR9, 0x30800, URZ ;  /* 0x00030800090a7890 */ /* 0x000fe4000fffe0ff */
[----:B------:R-:W-:Y:S02]  /*1220*/  UIADD3 UR9, UPT, UPT, UR9, 0x30a00, URZ ;  /* 0x00030a0009097890 */ /* 0x000fe4000fffe0ff */
[----:B------:R-:W-:Y:S02]  /*1230*/  USHF.R.U32.HI UR19, URZ, 0x4, UR19 ;  /* 0x00000004ff137899 */ /* 0x000fe40008011613 */
[----:B------:R-:W-:Y:S02]  /*1240*/  USHF.R.U32.HI UR10, URZ, 0x4, UR10 ;  /* 0x00000004ff0a7899 */ /* 0x000fe4000801160a */
[----:B------:R-:W-:Y:S02]  /*1250*/  USHF.R.U32.HI UR9, URZ, 0x4, UR9 ;  /* 0x00000004ff097899 */ /* 0x000fe40008011609 */
[----:B------:R-:W-:Y:S02]  /*1260*/  ULOP3.LUT UR20, UR19, 0x3fe0, URZ, 0xc0, !UPT ;  /* 0x00003fe013147892 */ /* 0x000fe4000f8ec0ff */
[----:B------:R-:W-:Y:S02]  /*1270*/  ULOP3.LUT UR22, UR10, 0x3fc0, URZ, 0xc0, !UPT ;  /* 0x00003fc00a167892 */ /* 0x000fe4000f8ec0ff */
[----:B------:R-:W-:Y:S01]  /*1280*/  ULOP3.LUT UR24, UR9, 0x3fe0, URZ, 0xc0, !UPT ;  /* 0x00003fe009187892 */ /* 0x000fe2000f8ec0ff */
[----:B------:R-:W-:Y:S01]  /*1290*/  UMOV UR21, 0x4008 ;  /* 0x0000400800157882 */ /* 0x000fe20000000000 */
[----:B------:R-:W-:Y:S01]  /*12a0*/  UMOV UR23, 0x4008 ;  /* 0x0000400800177882 */ /* 0x000fe20000000000 */
[----:B------:R-:W-:Y:S02]  /*12b0*/  UMOV UR25, 0x4008 ;  /* 0x0000400800197882 */ /* 0x000fe40000000000 */
[----:B------:R2:W-:Y:S02]  /*12c0*/  UTCCP.T.S.4x32dp128bit tmem[0x1c0], gdesc[UR20] ;  /* 0x0001c014ff0079e7 */ /* 0x0005e40009100000 */
[----:B------:R2:W-:Y:S02]  /*12d0*/  UTCCP.T.S.4x32dp128bit tmem[0x1c4], gdesc[UR22] ;  /* 0x0001c416ff0079e7 */ /* 0x0005e40009100000 */
[----:B------:R2:W-:Y:S01]  /*12e0*/  UTCCP.T.S.4x32dp128bit tmem[0x1c8], gdesc[UR24] ;  /* 0x0001c818ff0079e7 */ /* 0x0005e20009100000 */
[----:B------:R-:W-:Y:S02]  /*12f0*/  NOP ;  /* 0x0000000000007918 */ /* 0x000fe40000000000 */
.L_x_20:
[----:B------:R-:W-:Y:S01]  /*1300*/  UISETP.NE.AND UP0, UPT, UR15, 0x3, UPT ;  /* 0x000000030f00788c */ /* 0x000fe2000bf05270 */
[----:B------:R-:W-:Y:S01]  /*1310*/  SHFL.IDX PT, R5, R8, R0, 0x1f ;  /* 0x00001f0008057589 */ /* 0x000fe200000e0000 */
[----:B------:R-:W-:Y:S01]  /*1320*/  UIADD3 UR10, UPT, UPT, UR15, 0x1, URZ ;  /* 0x000000010f0a7890 */ /* 0x000fe2000fffe0ff */
[----:B------:R-:W-:Y:S03]  /*1330*/  NOP ;  /* 0x0000000000007918 */ /* 0x000fe60000000000 */
[----:B------:R-:W-:Y:S03]  /*1340*/  USEL UR10, UR10, URZ, UP0 ;  /* 0x000000ff0a0a7287 */ /* 0x000fe60008000000 */
[----:B-1----:R-:W1:Y:S01]  /*1350*/  SHFL.IDX PT, R2, R9, R0, 0x1f ;  /* 0x00001f0009027589 */ /* 0x002e6200000e0000 */
[----:B------:R-:W-:Y:S02]  /*1360*/  USHF.L.U32 UR15, UR14, 0x4, URZ ;  /* 0x000000040e0f7899 */ /* 0x000fe400080006ff */
[----:B------:R-:W-:Y:S02]  /*1370*/  ULEA UR9, UR10, UR8, 0x3 ;  /* 0x000000080a097291 */ /* 0x000fe4000f8e18ff */
[----:B------:R-:W-:Y:S01]  /*1380*/  ULEA UR14, UR14, 0x8b8, 0xd ;  /* 0x000008b80e0e7891 */ /* 0x000fe2000f8e68ff */
[----:B------:R-:W-:Y:S01]  /*1390*/  ISETP.NE.AND P0, PT, RZ, UR10, PT ;  /* 0x0000000aff007c0c */ /* 0x000fe2000bf05270 */
[----:B------:R-:W-:Y:S01]  /*13a0*/  UISETP.NE.AND UP0, UPT, UR16, -0x10, UPT ;  /* 0xfffffff01000788c */ /* 0x000fe2000bf05270 */
[----:B------:R-:W-:Y:S01]  /*13b0*/  IMAD.U32 R10, RZ, RZ, UR10 ;  /* 0x0000000aff0a7e24 */ /* 0x000fe2000f8e00ff */
[----:B------:R-:W-:Y:S02]  /*13c0*/  UPRMT UR15, UR15, 0x5410, UR14 ;  /* 0x000054100f0f7896 */ /* 0x000fe4000800000e */
[----:B------:R-:W-:Y:S01]  /*13d0*/  UIADD3 UR13, UPT, UPT, UR13, 0x31820, URZ ;  /* 0x000318200d0d7890 */ /* 0x000fe2000fffe0ff */
[----:B------:R-:W-:Y:S01]  /*13e0*/  UMOV UR14, URZ ;  /* 0x000000ff000e7c82 */ /* 0x000fe20008000000 */
[----:B--2---:R-:W-:Y:S01]  /*13f0*/  UMOV UR23, 0x40004040 ;  /* 0x4000404000177882 */ /* 0x004fe20000000000 */
[----:B------:R-:W-:Y:S01]  /*1400*/  UMOV UR21, 0x40004040 ;  /* 0x4000404000157882 */ /* 0x000fe20000000000 */
[----:B------:R-:W-:Y:S01]  /*1410*/  UMOV UR27, 0x40004040 ;  /* 0x40004040001b7882 */ /* 0x000fe20000000000 */
[----:B------:R-:W-:Y:S01]  /*1420*/  UMOV UR25, 0x40004040 ;  /* 0x4000404000197882 */ /* 0x000fe20000000000 */
[----:B------:R-:W-:Y:S01]  /*1430*/  UMOV UR31, 0x40004040 ;  /* 0x40004040001f7882 */ /* 0x000fe20000000000 */
[----:B------:R-:W-:Y:S01]  /*1440*/  UMOV UR29, 0x40004040 ;  /* 0x40004040001d7882 */ /* 0x000fe20000000000 */
[----:B------:R-:W-:Y:S01]  /*1450*/  UMOV UR35, 0x40004040 ;  /* 0x4000404000237882 */ /* 0x000fe20000000000 */
[----:B------:R-:W-:Y:S01]  /*1460*/  UMOV UR33, 0x40004040 ;  /* 0x4000404000217882 */ /* 0x000fe20000000000 */
[----:B-1----:R-:W-:Y:S02]  /*1470*/  R2UR UR22, R2 ;  /* 0x00000000021672ca */ /* 0x002fe400000e0000 */
[----:B------:R-:W-:Y:S02]  /*1480*/  R2UR UR20, R5 ;  /* 0x00000000051472ca */ /* 0x000fe400000e0000 */
[----:B------:R-:W-:Y:S04]  /*1490*/  SEL R5, RZ, 0x1, P0 ;  /* 0x00000001ff057807 */ /* 0x000fe80000000000 */
[----:B------:R-:W-:Y:S05]  /*14a0*/  LOP3.LUT R4, R4, R5, RZ, 0x3c, !PT ;  /* 0x0000000504047212 */ /* 0x000fea00078e3cff */
[----:B------:R-:W-:Y:S01]  /*14b0*/  UIADD3 UR26, UPT, UPT, UR22, 0x2, URZ ;  /* 0x00000002161a7890 */ /* 0x000fe2000fffe0ff */
[----:B------:R-:W-:Y:S01]  /*14c0*/  IMAD.U32 R13, R4, -0x80000000, RZ ;  /* 0x80000000040d7824 */ /* 0x000fe200078e00ff */
[----:B------:R-:W-:Y:S01]  /*14d0*/  UIADD3 UR24, UPT, UPT, UR20, 0x2, URZ ;  /* 0x0000000214187890 */ /* 0x000fe2000fffe0ff */
[----:B------:R1:W-:Y:S01]  /*14e0*/  UTCQMMA gdesc[UR22], gdesc[UR20], tmem[UR12], tmem[UR14], idesc[UR15], tmem[UR6], UP0 ;  /* 0x00060e1416007dea */ /* 0x0003e2000800030c */
[----:B------:R-:W-:Y:S02]  /*14f0*/  UIADD3 UR30, UPT, UPT, UR22, 0x4, URZ ;  /* 0x00000004161e7890 */ /* 0x000fe4000fffe0ff */
[----:B------:R-:W-:Y:S02]  /*1500*/  UIADD3 UR28, UPT, UPT, UR20, 0x4, URZ ;  /* 0x00000004141c7890 */ /* 0x000fe4000fffe0ff */
[----:B------:R-:W-:Y:S02]  /*1510*/  UIADD3 UR34, UPT, UPT, UR22, 0x6, URZ ;  /* 0x0000000616227890 */ /* 0x000fe4000fffe0ff */
[----:B------:R-:W-:Y:S01]  /*1520*/  UIADD3 UR32, UPT, UPT, UR20, 0x6, URZ ;  /* 0x0000000614207890 */ /* 0x000fe2000fffe0ff */
[----:B------:R1:W-:Y:S04]  /*1530*/  UTCQMMA gdesc[UR26], gdesc[UR24], tmem[UR12], tmem[UR14], idesc[UR15], tmem[UR6], UPT ;  /* 0x00060e181a007dea */ /* 0x0003e8000b80030c */
[----:B------:R1:W-:Y:S04]  /*1540*/  UTCQMMA gdesc[UR30], gdesc[UR28], tmem[UR12], tmem[UR14], idesc[UR15], tmem[UR6], UPT ;  /* 0x00060e1c1e007dea */ /* 0x0003e8000b80030c */
[----:B------:R1:W-:Y:S01]  /*1550*/  UTCQMMA gdesc[UR34], gdesc[UR32], tmem[UR12], tmem[UR14], idesc[UR15], tmem[UR6], UPT ;  /* 0x00060e2022007dea */ /* 0x0003e2000b80030c */
[----:B------:R1:W-:Y:S01]  /*1560*/  UTCBAR [UR13], URZ ;  /* 0x000000ff0d0073e9 */ /* 0x0003e200080000ff */
[----:B------:R-:W2:Y:S02]  /*1570*/  SYNCS.PHASECHK.TRANS64.TRYWAIT P0, [UR9+0x31840], R13 ;  /* 0x0318400dff0075a7 */ /* 0x000ea40008001109 */
[----:B-12---:R-:W-:Y:S05]  /*1580*/  @!P0 BRA `(.L_x_21) ;  /* 0x0000003c00588947 */ /* 0x006fea0003800000 */
.L_x_77:
[----:B------:R-:W-:Y:S01]  /*1590*/  ELECT P0, URZ, PT ;  /* 0x0000000000ff782f */ /* 0x000fe20003800000 */
[----:B------:R-:W-:Y:S01]  /*15a0*/  SHFL.IDX PT, R2, R9, R10, 0x1f ;  /* 0x00001f0a09027589 */ /* 0x000fe200000e0000 */
[----:B------:R-:W-:Y:S02]  /*15b0*/  UIADD3 UR9, UPT, UPT, UR9, 0x31820, URZ ;  /* 0x0003182009097890 */ /* 0x000fe4000fffe0ff */
[----:B------:R-:W-:Y:S05]  /*15c0*/  UISETP.NE.AND UP0, UPT, UR16, -0x2, UPT ;  /* 0xfffffffe1000788c */ /* 0x000fea000bf05270 */
[----:B-1----:R-:W1:Y:S01]  /*15d0*/  SHFL.IDX PT, R0, R8, R10, 0x1f ;  /* 0x00001f0a08007589 */ /* 0x002e6200000e0000 */
[----:B------:R-:W-:Y:S01]  /*15e0*/  NOP ;  /* 0x0000000000007918 */ /* 0x000fe20000000000 */
[----:B------:R-:W-:Y:S02]  /*15f0*/  NOP ;  /* 0x0000000000007918 */ /* 0x000fe40000000000 */
[C---:B------:R-:W-:Y:S01]  /*1600*/  @P0 IMAD.SHL.U32 R5, R7.reuse, 0x2000, RZ ;  /* 0x0000200007050824 */ /* 0x040fe200078e00ff */
[----:B------:R-:W-:Y:S01]  /*1610*/  UMOV UR21, 0x40004040 ;  /* 0x4000404000157882 */ /* 0x000fe20000000000 */
[----:B------:R-:W-:Y:S01]  /*1620*/  @P0 IMAD.SHL.U32 R6, R7, 0x10, RZ ;  /* 0x0000001007060824 */ /* 0x000fe200078e00ff */
[----:B------:R-:W-:Y:S01]  /*1630*/  UMOV UR15, 0x40004040 ;  /* 0x40004040000f7882 */ /* 0x000fe20000000000 */
[----:B------:R-:W-:Y:S01]  /*1640*/  UMOV UR27, 0x40004040 ;  /* 0x40004040001b7882 */ /* 0x000fe20000000000 */
[----:B------:R-:W-:Y:S01]  /*1650*/  @P0 LOP3.LUT R5, R5, 0x6000, RZ, 0xc0, !PT ;  /* 0x0000600005050812 */ /* 0x000fe200078ec0ff */
[----:B------:R-:W-:Y:S01]  /*1660*/  UMOV UR25, 0x40004040 ;  /* 0x4000404000197882 */ /* 0x000fe20000000000 */
[----:B------:R-:W-:Y:S01]  /*1670*/  @P0 LOP3.LUT R6, R6, 0x30, RZ, 0xc0, !PT ;  /* 0x0000003006060812 */ /* 0x000fe200078ec0ff */
[----:B------:R-:W-:Y:S01]  /*1680*/  UMOV UR31, 0x40004040 ;  /* 0x40004040001f7882 */ /* 0x000fe20000000000 */
[----:B------:R-:W-:Y:S01]  /*1690*/  @P0 LOP3.LUT R5, R5, 0x8b8, RZ, 0xfc, !PT ;  /* 0x000008b805050812 */ /* 0x000fe200078efcff */
[----:B------:R-:W-:Y:S01]  /*16a0*/  UMOV UR29, 0x40004040 ;  /* 0x40004040001d7882 */ /* 0x000fe20000000000 */
[----:B------:R-:W-:Y:S01]  /*16b0*/  UMOV UR35, 0x40004040 ;  /* 0x4000404000237882 */ /* 0x000fe20000000000 */
[----:B------:R-:W-:Y:S01]  /*16c0*/  UMOV UR33, 0x40004040 ;  /* 0x4000404000217882 */ /* 0x000fe20000000000 */
[----:B------:R-:W-:Y:S02]  /*16d0*/  @P0 PRMT R5, R6, 0x5410, R5 ;  /* 0x0000541006050816 */ /* 0x000fe40000000005 */
[----:B-1----:R-:W-:Y:S01]  /*16e0*/  R2UR UR14, R0 ;  /* 0x00000000000e72ca */ /* 0x002fe200000e0000 */
[----:B------:R-:W-:Y:S01]  /*16f0*/  @P0 IMAD.MOV.U32 R10, RZ, RZ, RZ ;  /* 0x000000ffff0a0224 */ /* 0x000fe200078e00ff */
[----:B------:R-:W-:Y:S02]  /*1700*/  @P0 R2UR UR13, R5 ;  /* 0x00000000050d02ca */ /* 0x000fe400000e0000 */
[----:B------:R-:W-:Y:S02]  /*1710*/  R2UR UR20, R2 ;  /* 0x00000000021472ca */ /* 0x000fe400000e0000 */
[----:B------:R-:W-:Y:S07]  /*1720*/  @P0 R2UR UR22, R10 ;  /* 0x000000000a1602ca */ /* 0x000fee00000e0000 */
[----:B------:R-:W-:Y:S02]  /*1730*/  UIADD3 UR24, UPT, UPT, UR14, 0x2, URZ ;  /* 0x000000020e187890 */ /* 0x000fe4000fffe0ff */
[----:B------:R-:W-:Y:S01]  /*1740*/  UIADD3 UR28, UPT, UPT, UR14, 0x4, URZ ;  /* 0x000000040e1c7890 */ /* 0x000fe2000fffe0ff */
[----:B------:R-:W-:Y:S01]  /*1750*/  IMAD.U32 R11, RZ, RZ, UR13 ;  /* 0x0000000dff0b7e24 */ /* 0x000fe2000f8e00ff */
[----:B------:R-:W-:Y:S02]  /*1760*/  UIADD3 UR26, UPT, UPT, UR20, 0x2, URZ ;  /* 0x00000002141a7890 */ /* 0x000fe4000fffe0ff */
[----:B------:R-:W-:Y:S02]  /*1770*/  UIADD3 UR30, UPT, UPT, UR20, 0x4, URZ ;  /* 0x00000004141e7890 */ /* 0x000fe4000fffe0ff */
[----:B------:R-:W-:Y:S01]  /*1780*/  @P0 R2UR UR23, R11 ;  /* 0x000000000b1702ca */ /* 0x000fe200000e0000 */
[----:B------:R-:W-:Y:S02]  /*1790*/  UIADD3 UR34, UPT, UPT, UR20, 0x6, URZ ;  /* 0x0000000614227890 */ /* 0x000fe4000fffe0ff */
[----:B------:R-:W-:Y:S10]  /*17a0*/  UIADD3 UR32, UPT, UPT, UR14, 0x6, URZ ;  /* 0x000000060e207890 */ /* 0x000ff4000fffe0ff */
[----:B------:R1:W-:Y:S01]  /*17b0*/  UTCQMMA gdesc[UR20], gdesc[UR14], tmem[UR12], tmem[UR22], idesc[UR23], tmem[UR4], UPT ;  /* 0x0004160e14007dea */ /* 0x0003e2000b80030c */
[----:B------:R1:W-:Y:S01]  /*17c0*/  UTCQMMA gdesc[UR26], gdesc[UR24], tmem[UR12], tmem[UR22], idesc[UR23], tmem[UR4], UPT ;  /* 0x000416181a007dea */ /* 0x0003e2000b80030c */
[----:B------:R1:W-:Y:S01]  /*17d0*/  UTCQMMA gdesc[UR30], gdesc[UR28], tmem[UR12], tmem[UR22], idesc[UR23], tmem[UR4], UPT ;  /* 0x0004161c1e007dea */ /* 0x0003e2000b80030c */
[----:B------:R1:W-:Y:S01]  /*17e0*/  UTCQMMA gdesc[UR34], gdesc[UR32], tmem[UR12], tmem[UR22], idesc[UR23], tmem[UR4], UPT ;  /* 0x0004162022007dea */ /* 0x0003e2000b80030c */
[----:B------:R1:W-:Y:S01]  /*17f0*/  UTCBAR [UR9], URZ ;  /* 0x000000ff090073e9 */ /* 0x0003e200080000ff */
[----:B------:R-:W-:Y:S05]  /*1800*/  BRA.U UP0, `(.L_x_22) ;  /* 0x0000000100087547 */ /* 0x000fea000b800000 */
[----:B------:R2:W-:Y:S01]  /*1810*/  UTCBAR [UR11], URZ ;  /* 0x000000ff0b0073e9 */ /* 0x0005e200080000ff */
[----:B------:R-:W-:Y:S01]  /*1820*/  NOP ;  /* 0x0000000000007918 */ /* 0x000fe20000000000 */
.L_x_22:
[----:B------:R-:W-:Y:S01]  /*1830*/  UISETP.NE.AND UP0, UPT, UR10, 0x3, UPT ;  /* 0x000000030a00788c */ /* 0x000fe2000bf05270 */
[----:B------:R-:W-:Y:S01]  /*1840*/  VIADD R7, R7, 0x2 ;  /* 0x0000000207077836 */ /* 0x000fe20000000000 */
[----:B------:R-:W-:Y:S02]  /*1850*/  UIADD3 UR10, UPT, UPT, UR10, 0x1, URZ ;  /* 0x000000010a0a7890 */ /* 0x000fe4000fffe0ff */
[----:B------:R-:W-:Y:S02]  /*1860*/  UIADD3 UR17, UPT, UPT, UR17, -0x2, URZ ;  /* 0xfffffffe11117890 */ /* 0x000fe4000fffe0ff */
[----:B-1----:R-:W-:Y:S02]  /*1870*/  USEL UR15, UR10, URZ, UP0 ;  /* 0x000000ff0a0f7287 */ /* 0x002fe40008000000 */
[----:B------:R-:W-:Y:S02]  /*1880*/  UISETP.NE.AND UP0, UPT, UR17, -0x2, UPT ;  /* 0xfffffffe1100788c */ /* 0x000fe4000bf05270 */
[----:B------:R-:W-:Y:S02]  /*1890*/  UIADD3 UR16, UPT, UPT, UR16, 0x2, URZ ;  /* 0x0000000210107890 */ /* 0x000fe4000fffe0ff */
[----:B------:R-:W-:Y:S04]  /*18a0*/  ISETP.NE.AND P0, PT, RZ, UR15, PT ;  /* 0x0000000fff007c0c */ /* 0x000fe8000bf05270 */
[----:B------:R-:W-:Y:S04]  /*18b0*/  SEL R5, RZ, 0x1, P0 ;  /* 0x00000001ff057807 */ /* 0x000fe80000000000 */
[----:B------:R-:W-:Y:S01]  /*18c0*/  LOP3.LUT R4, R4, R5, RZ, 0x3c, !PT ;  /* 0x0000000504047212 */ /* 0x000fe200078e3cff */
[----:B------:R-:W-:Y:S06]  /*18d0*/  BRA.U UP0, `(.L_x_23) ;  /* 0xfffffff9001c7547 */ /* 0x000fec000b83ffff */
[----:B------:R-:W-:-:S13]  /*18e0*/  ISETP.NE.AND P0, PT, R3, UR18, PT ;  /* 0x0000001203007c0c */ /* 0x000fda000bf05270 */
[----:B--2---:R-:W-:Y:S05]  /*18f0*/  @!P0 EXIT ;  /* 0x000000000000894d */ /* 0x004fea0003800000 */
[----:B------:R-:W-:Y:S01]  /*1900*/  UIADD3 UR18, UPT, UPT, UR18, 0x1, URZ ;  /* 0x0000000112127890 */ /* 0x000fe2000fffe0ff */
[----:B------:R-:W-:Y:S11]  /*1910*/  BRA `(.L_x_24) ;  /* 0xfffffff400c87947 */ /* 0x000ff6000383ffff */
.L_x_11:
[----:B------:R-:W-:-:S13]  /*1920*/  ELECT P0, URZ, PT ;  /* 0x0000000000ff782f */ /* 0x000fda0003800000 */
[----:B------:R-:W-:Y:S05]  /*1930*/  @!P0 BRA `(.L_x_13) ;  /* 0x0000001800a08947 */ /* 0x000fea0003800000 */
[----:B------:R-:W1:Y:S02]  /*1940*/  S2UR UR4, SR_CTAID.X ;  /* 0x00000000000479c3 */ /* 0x000e640000002500 */
[----:B-1----:R-:W-:-:S13]  /*1950*/  ISETP.LE.U32.AND P0, PT, R22, UR4, PT ;  /* 0x0000000416007c0c */ /* 0x002fda000bf03070 */
[----:B------:R-:W-:Y:S05]  /*1960*/  @P0 EXIT ;  /* 0x000000000000094d */ /* 0x000fea0003800000 */
[----:B------:R-:W1:Y:S01]  /*1970*/  S2R R0, SR_CgaCtaId ;  /* 0x0000000000007919 */ /* 0x000e620000008800 */
[----:B------:R-:W-:Y:S01]  /*1980*/  IMAD.U32 R5, RZ, RZ, UR4 ;  /* 0x00000004ff057e24 */ /* 0x000fe2000f8e00ff */
[----:B------:R-:W2:Y:S04]  /*1990*/  LDC.64 R8, c[0x0][0x348] ;  /* 0x0000d200ff087b82 */ /* 0x000ea80000000a00 */
[----:B------:R-:W-:Y:S02]  /*19a0*/  LOP3.LUT R3, RZ, R5, RZ, 0x33, !PT ;  /* 0x00000005ff037212 */ /* 0x000fe400078e33ff */
[----:B------:R-:W-:-:S03]  /*19b0*/  PRMT R4, R5, 0x7610, R4 ;  /* 0x0000761005047816 */ /* 0x000fc60000000004 */
[----:B------:R-:W-:Y:S01]  /*19c0*/  IMAD.IADD R2, R22, 0x1, R3 ;  /* 0x0000000116027824 */ /* 0x000fe200078e0203 */
[----:B------:R-:W-:-:S04]  /*19d0*/  MOV R3, 0x400 ;  /* 0x0000040000037802 */ /* 0x000fc80000000f00 */
[----:B------:R-:W-:-:S05]  /*19e0*/  SHF.R.U32.HI R2, RZ, 0x3, R2 ;  /* 0x00000003ff027819 */ /* 0x000fca0000011602 */
[----:B------:R-:W-:-:S05]  /*19f0*/  IMAD.HI.U32 R2, R2, 0x1af286bd, RZ ;  /* 0x1af286bd02027827 */ /* 0x000fca00078e00ff */
[----:B------:R-:W-:-:S05]  /*1a00*/  SHF.R.U32.HI R2, RZ, 0x1, R2 ;  /* 0x00000001ff027819 */ /* 0x000fca0000011602 */
[----:B------:R-:W-:Y:S01]  /*1a10*/  IMAD.MOV R2, RZ, RZ, -R2 ;  /* 0x000000ffff027224 */ /* 0x000fe200078e0a02 */
[----:B-1----:R-:W-:-:S07]  /*1a20*/  LEA R0, R0, R3, 0x18 ;  /* 0x0000000300007211 */ /* 0x002fce00078ec0ff */
.L_x_41:
[----:B------:R-:W-:Y:S01]  /*1a30*/  SHF.R.U32.HI R14, RZ, 0x5, R5 ;  /* 0x00000005ff0e7819 */ /* 0x000fe20000011605 */
[----:B------:R-:W-:Y:S05]  /*1a40*/  YIELD ;  /* 0x0000000000007946 */ /* 0x000fea0003800000 */
[----:B------:R-:W-:Y:S02]  /*1a50*/  LOP3.LUT R14, R14, 0x7fffff0, RZ, 0xc0, !PT ;  /* 0x07fffff00e0e7812 */ /* 0x000fe400078ec0ff */
[----:B------:R-:W-:Y:S02]  /*1a60*/  LOP3.LUT R38, R4, 0x1ff, RZ, 0xc0, !PT ;  /* 0x000001ff04267812 */ /* 0x000fe400078ec0ff */
[----:B------:R-:W-:-:S02]  /*1a70*/  VIADDMNMX.U32 R35, R31, -R14, 0x10, PT ;  /* 0x000000101f237446 */ /* 0x000fc4000380080e */
[----:B-1234-:R-:W-:Y:S02]  /*1a80*/  MOV R6, 0x1aa0 ;  /* 0x00001aa000067802 */ /* 0x01efe40000000f00 */
[----:B--2---:R-:W-:Y:S05]  /*1a90*/  CALL.REL.NOINC `($__internal_3_$__cuda_sm20_div_u16) ;  /* 0x0000003c00ec7944 */ /* 0x004fea0003c00000 */
[----:B------:R-:W-:Y:S01]  /*1aa0*/  IMAD.MOV.U32 R3, RZ, RZ, -0x80000000 ;  /* 0x80000000ff037424 */ /* 0x000fe200078e00ff */
[----:B------:R-:W-:Y:S01]  /*1ab0*/  PRMT R35, R35, 0x9910, RZ ;  /* 0x0000991023237816 */ /* 0x000fe200000000ff */
[----:B------:R-:W-:Y:S01]  /*1ac0*/  VIADD R25, R0, 0x31800 ;  /* 0x0003180000197836 */ /* 0x000fe20000000000 */
[C---:B------:R-:W-:Y:S01]  /*1ad0*/  PRMT R6, R36.reuse, 0x9910, RZ ;  /* 0x0000991024067816 */ /* 0x040fe200000000ff */
[----:B------:R-:W1:Y:S01]  /*1ae0*/  SYNCS.PHASECHK.TRANS64.TRYWAIT P4, [R0+URZ+0x31820], R3 ;  /* 0x03182003000075a7 */ /* 0x000e6200080811ff */
[----:B------:R-:W-:Y:S01]  /*1af0*/  LOP3.LUT R10, R36, 0xffff, RZ, 0xc0, !PT ;  /* 0x0000ffff240a7812 */ /* 0x000fe200078ec0ff */
[----:B------:R-:W-:Y:S01]  /*1b00*/  VIADD R24, R0, 0x30000 ;  /* 0x0003000000187836 */ /* 0x000fe20000000000 */
[C---:B------:R-:W-:Y:S01]  /*1b10*/  IADD3 R36, P3, PT, R8.reuse, 0x40, RZ ;  /* 0x0000004008247810 */ /* 0x040fe20007f7e0ff */
[----:B------:R-:W-:Y:S01]  /*1b20*/  IMAD R6, R35, R6, RZ ;  /* 0x0000000623067224 */ /* 0x000fe200078e02ff */
[C---:B------:R-:W-:Y:S01]  /*1b30*/  IADD3 R32, P1, PT, R8.reuse, 0x140, RZ ;  /* 0x0000014008207810 */ /* 0x040fe20007f3e0ff */
[----:B------:R-:W-:Y:S01]  /*1b40*/  IMAD.MOV.U32 R23, RZ, RZ, 0xb580 ;  /* 0x0000b580ff177424 */ /* 0x000fe200078e00ff */
[C---:B------:R-:W-:Y:S01]  /*1b50*/  IADD3 R34, P2, PT, R8.reuse, 0xc0, RZ ;  /* 0x000000c008227810 */ /* 0x040fe20007f5e0ff */
[----:B------:R-:W-:Y:S01]  /*1b60*/  IMAD.MOV R6, RZ, RZ, -R6 ;  /* 0x000000ffff067224 */ /* 0x000fe200078e0a06 */
[----:B------:R-:W-:Y:S01]  /*1b70*/  IADD3 R28, P0, PT, R8, 0x1c0, RZ ;  /* 0x000001c0081c7810 */ /* 0x000fe20007f1e0ff */
[--C-:B------:R-:W-:Y:S01]  /*1b80*/  IMAD.X R37, RZ, RZ, R9.reuse, P3 ;  /* 0x000000ffff257224 */ /* 0x100fe200018e0609 */
[----:B------:R-:W-:Y:S01]  /*1b90*/  IADD3 R22, PT, PT, R0, 0x30800, RZ ;  /* 0x0003080000167810 */ /* 0x000fe20007ffe0ff */
[----:B------:R-:W-:Y:S01]  /*1ba0*/  IMAD R10, R10, 0xe0, RZ ;  /* 0x000000e00a0a7824 */ /* 0x000fe200078e02ff */
[----:B------:R-:W-:Y:S01]  /*1bb0*/  PRMT R7, R6, 0x7710, RZ ;  /* 0x0000771006077816 */ /* 0x000fe200000000ff */
[----:B------:R-:W-:Y:S01]  /*1bc0*/  VIADD R6, R0, 0x14000 ;  /* 0x0001400000067836 */ /* 0x000fe20000000000 */
[----:B------:R-:W-:Y:S01]  /*1bd0*/  IADD3.X R35, PT, PT, RZ, R9, RZ, P2, !PT ;  /* 0x00000009ff237210 */ /* 0x000fe200017fe4ff */
[----:B------:R-:W-:Y:S01]  /*1be0*/  IMAD.X R33, RZ, RZ, R9, P1 ;  /* 0x000000ffff217224 */ /* 0x000fe200008e0609 */
[----:B------:R-:W-:-:S02]  /*1bf0*/  IADD3 R7, PT, PT, R38, R7, RZ ;  /* 0x0000000726077210 */ /* 0x000fc40007ffe0ff */
[----:B------:R-:W-:Y:S02]  /*1c00*/  IADD3.X R29, PT, PT, RZ, R9, RZ, P0, !PT ;  /* 0x00000009ff1d7210 */ /* 0x000fe400007fe4ff */
[----:B------:R-:W-:Y:S02]  /*1c10*/  LOP3.LUT R11, R7, 0xffff, RZ, 0xc0, !PT ;  /* 0x0000ffff070b7812 */ /* 0x000fe400078ec0ff */
[----:B------:R-:W-:-:S03]  /*1c20*/  IADD3 R7, PT, PT, R0, 0x4000, RZ ;  /* 0x0000400000077810 */ /* 0x000fc60007ffe0ff */
[----:B------:R-:W-:Y:S01]  /*1c30*/  IMAD.IADD R11, R14, 0x1, R11 ;  /* 0x000000010e0b7824 */ /* 0x000fe200078e020b */
[----:B-1----:R-:W-:Y:S06]  /*1c40*/  @!P4 BRA `(.L_x_25) ;  /* 0x0000003400c4c947 */ /* 0x002fec0003800000 */
.L_x_78:
[----:B------:R-:W-:Y:S01]  /*1c50*/  IMAD.SHL.U32 R11, R11, 0x80, RZ ;  /* 0x000000800b0b7824 */ /* 0x000fe200078e00ff */
[----:B------:R-:W-:Y:S01]  /*1c60*/  R2UR UR13, R25 ;  /* 0x00000000190d72ca */ /* 0x000fe200000e0000 */
[----:B------:R-:W-:Y:S01]  /*1c70*/  UMOV UR14, URZ ;  /* 0x000000ff000e7c82 */ /* 0x000fe20008000000 */
[----:B------:R-:W-:Y:S01]  /*1c80*/  R2UR UR28, R36 ;  /* 0x00000000241c72ca */ /* 0x000fe200000e0000 */
[----:B------:R-:W-:Y:S01]  /*1c90*/  UMOV UR20, 0x0 ;  /* 0x0000000000147882 */ /* 0x000fe20000000000 */
[----:B------:R-:W-:Y:S01]  /*1ca0*/  R2UR UR29, R37 ;  /* 0x00000000251d72ca */ /* 0x000fe200000e0000 */
[----:B------:R-:W-:Y:S01]  /*1cb0*/  UMOV UR21, 0x10000000 ;  /* 0x1000000000157882 */ /* 0x000fe20000000000 */
[----:B------:R-:W-:Y:S01]  /*1cc0*/  R2UR UR12, R7 ;  /* 0x00000000070c72ca */ /* 0x000fe200000e0000 */
[----:B------:R-:W-:Y:S01]  /*1cd0*/  UMOV UR11, URZ ;  /* 0x000000ff000b7c82 */ /* 0x000fe20008000000 */
[----:B------:R-:W-:Y:S01]  /*1ce0*/  R2UR UR15, R11 ;  /* 0x000000000b0f72ca */ /* 0x000fe200000e0000 */
[----:B------:R-:W-:Y:S01]  /*1cf0*/  UMOV UR18, UR14 ;  /* 0x0000000e00127c82 */ /* 0x000fe20008000000 */
        /* <DEDUP_REMOVED lines=9> */
[----:B------:R-:W-:Y:S01]  /*1d90*/  VIADD R21, R0, 0x8000 ;  /* 0x0000800000157836 */ /* 0x000fe20000000000 */
[----:B------:R-:W-:Y:S01]  /*1da0*/  R2UR UR25, R33 ;  /* 0x00000000211972ca */ /* 0x000fe200000e0000 */
[----:B------:R2:W-:Y:S01]  /*1db0*/  UTMALDG.2D [UR12], [UR28], desc[UR20] ;  /* 0x0000140c1c0075b4 */ /* 0x0005e20008009000 */
[----:B------:R-:W-:Y:S01]  /*1dc0*/  R2UR UR8, R24 ;  /* 0x00000000180872ca */ /* 0x000fe200000e0000 */
[----:B------:R-:W-:Y:S01]  /*1dd0*/  UMOV UR10, UR15 ;  /* 0x0000000f000a7c82 */ /* 0x000fe20008000000 */
[----:B------:R-:W-:Y:S01]  /*1de0*/  R2UR UR22, R28 ;  /* 0x000000001c1672ca */ /* 0x000fe200000e0000 */
[----:B------:R-:W-:Y:S01]  /*1df0*/  VIADD R20, R0, 0x31808 ;  /* 0x0003180800147836 */ /* 0x000fe20000000000 */
[----:B------:R-:W-:Y:S01]  /*1e00*/  R2UR UR23, R29 ;  /* 0x000000001d1772ca */ /* 0x000fe200000e0000 */
[----:B------:R-:W-:Y:S01]  /*1e10*/  UMOV UR6, UR19 ;  /* 0x0000001300067c82 */ /* 0x000fe20008000000 */
[----:B------:R-:W-:Y:S01]  /*1e20*/  R2UR UR4, R22 ;  /* 0x00000000160472ca */ /* 0x000fe200000e0000 */
[----:B------:R2:W-:Y:S01]  /*1e30*/  UTMALDG.2D [UR16], [UR26], desc[UR20] ;  /* 0x000014101a0075b4 */ /* 0x0005e20008009000 */
[----:B------:R-:W-:-:S05]  /*1e40*/  VIADD R18, R0, 0x1b000 ;  /* 0x0001b00000127836 */ /* 0x000fca0000000000 */
[----:B------:R2:W-:Y:S06]  /*1e50*/  UTMALDG.2D [UR8], [UR24], desc[UR20] ;  /* 0x00001408180075b4 */ /* 0x0005ec0008009000 */
[----:B------:R2:W-:Y:S01]  /*1e60*/  UTMALDG.2D [UR4], [UR22], desc[UR20] ;  /* 0x00001404160075b4 */ /* 0x0005e20008009000 */
[----:B------:R2:W-:Y:S01]  /*1e70*/  SYNCS.ARRIVE.TRANS64 RZ, [R0+URZ+0x31800], R23 ;  /* 0x0318001700ff79a7 */ /* 0x0005e200080000ff */
[----:B------:R-:W3:Y:S02]  /*1e80*/  SYNCS.PHASECHK.TRANS64.TRYWAIT P0, [R0+URZ+0x31828], R3 ;  /* 0x03182803000075a7 */ /* 0x000ee400080011ff */
[----:B--23--:R-:W-:Y:S05]  /*1e90*/  @!P0 BRA `(.L_x_26) ;  /* 0x00000034004c8947 */ /* 0x00cfea0003800000 */
.L_x_79:
[----:B------:R-:W-:Y:S01]  /*1ea0*/  R2UR UR9, R20 ;  /* 0x00000000140972ca */ /* 0x000fe200000e0000 */
[----:B------:R-:W-:Y:S01]  /*1eb0*/  IMAD.MOV.U32 R19, RZ, RZ, 0xb000 ;  /* 0x0000b000ff137424 */ /* 0x000fe200078e00ff */
[----:B------:R-:W-:Y:S01]  /*1ec0*/  R2UR UR16, R36 ;  /* 0x00000000241072ca */ /* 0x000fe200000e0000 */
[----:B------:R-:W-:Y:S01]  /*1ed0*/  UMOV UR14, 0x0 ;  /* 0x00000000000e7882 */ /* 0x000fe20000000000 */
[----:B------:R-:W-:Y:S01]  /*1ee0*/  R2UR UR17, R37 ;  /* 0x00000000251172ca */ /* 0x000fe200000e0000 */
[----:B------:R-:W-:Y:S01]  /*1ef0*/  UMOV UR15, 0x10000000 ;  /* 0x10000000000f7882 */ /* 0x000fe20000000000 */
[----:B------:R-:W-:Y:S01]  /*1f00*/  R2UR UR11, R11 ;  /* 0x000000000b0b72ca */ /* 0x000fe200000e0000 */
[----:B------:R-:W-:Y:S01]  /*1f10*/  UMOV UR10, 0x80 ;  /* 0x00000080000a7882 */ /* 0x000fe20000000000 */
[----:B------:R-:W-:Y:S01]  /*1f20*/  R2UR UR8, R21 ;  /* 0x00000000150872ca */ /* 0x000fe200000e0000 */
[----:B------:R-:W-:Y:S01]  /*1f30*/  UMOV UR6, 0x80 ;  /* 0x0000008000067882 */ /* 0x000fe20000000000 */
[----:B------:R-:W-:Y:S01]  /*1f40*/  R2UR UR12, R34 ;  /* 0x00000000220c72ca */ /* 0x000fe200000e0000 */
[----:B------:R-:W-:Y:S01]  /*1f50*/  VIADD R17, R0, 0xc000 ;  /* 0x0000c00000117836 */ /* 0x000fe20000000000 */
[----:B------:R-:W-:Y:S01]  /*1f60*/  R2UR UR13, R35 ;  /* 0x00000000230d72ca */ /* 0x000fe200000e0000 */
[----:B------:R-:W-:Y:S01]  /*1f70*/  UMOV UR5, UR9 ;  /* 0x0000000900057c82 */ /* 0x000fe20008000000 */
[----:B------:R-:W-:Y:S01]  /*1f80*/  R2UR UR7, R10 ;  /* 0x000000000a0772ca */ /* 0x000fe200000e0000 */
[----:B------:R-:W-:Y:S01]  /*1f90*/  VIADD R16, R0, 0x31810 ;  /* 0x0003181000107836 */ /* 0x000fe20000000000 */
[----:B------:R-:W-:Y:S01]  /*1fa0*/  R2UR UR4, R18 ;  /* 0x00000000120472ca */ /* 0x000fe200000e0000 */
[----:B------:R-:W-:-:S04]  /*1fb0*/  VIADD R15, R0, 0x22000 ;  /* 0x00022000000f7836 */ /* 0x000fc80000000000 */
[----:B------:R2:W-:Y:S08]  /*1fc0*/  UTMALDG.2D [UR8], [UR16], desc[UR14] ;  /* 0x00000e08100075b4 */ /* 0x0005f00008009000 */
[----:B------:R2:W-:Y:S01]  /*1fd0*/  UTMALDG.2D [UR4], [UR12], desc[UR14] ;  /* 0x00000e040c0075b4 */ /* 0x0005e20008009000 */
[----:B------:R2:W-:Y:S01]  /*1fe0*/  SYNCS.ARRIVE.TRANS64 RZ, [R0+URZ+0x31808], R19 ;  /* 0x0318081300ff79a7 */ /* 0x0005e200080000ff */
[----:B------:R-:W3:Y:S02]  /*1ff0*/  SYNCS.PHASECHK.TRANS64.TRYWAIT P0, [R0+URZ+0x31830], R3 ;  /* 0x03183003000075a7 */ /* 0x000ee400080011ff */
[----:B--23--:R-:W-:Y:S05]  /*2000*/  @!P0 BRA `(.L_x_27) ;  /* 0x00000034000c8947 */ /* 0x00cfea0003800000 */
.L_x_80:
        /* <DEDUP_REMOVED lines=11> */
[----:B-1----:R-:W-:Y:S01]  /*20c0*/  VIADD R13, R0, 0x31818 ;  /* 0x00031818000d7836 */ /* 0x002fe20000000000 */
[----:B------:R-:W-:Y:S01]  /*20d0*/  R2UR UR13, R35 ;  /* 0x00000000230d72ca */ /* 0x000fe200000e0000 */
[----:B------:R-:W-:Y:S01]  /*20e0*/  UMOV UR5, UR9 ;  /* 0x0000000900057c82 */ /* 0x000fe20008000000 */
[----:B------:R-:W-:Y:S01]  /*20f0*/  R2UR UR7, R10 ;  /* 0x000000000a0772ca */ /* 0x000fe200000e0000 */
[----:B------:R-:W-:Y:S01]  /*2100*/  VIADD R12, R0, 0x29000 ;  /* 0x00029000000c7836 */ /* 0x000fe20000000000 */
[----:B------:R-:W-:-:S05]  /*2110*/  R2UR UR4, R15 ;  /* 0x000000000f0472ca */ /* 0x000fca00000e0000 */
[----:B------:R1:W-:Y:S08]  /*2120*/  UTMALDG.2D [UR8], [UR16], desc[UR14] ;  /* 0x00000e08100075b4 */ /* 0x0003f00008009000 */
[----:B------:R1:W-:Y:S01]  /*2130*/  UTMALDG.2D [UR4], [UR12], desc[UR14] ;  /* 0x00000e040c0075b4 */ /* 0x0003e20008009000 */
[----:B------:R1:W-:Y:S01]  /*2140*/  SYNCS.ARRIVE.TRANS64 RZ, [R0+URZ+0x31810], R19 ;  /* 0x0318101300ff79a7 */ /* 0x0003e200080000ff */
[----:B------:R-:W2:Y:S02]  /*2150*/  SYNCS.PHASECHK.TRANS64.TRYWAIT P0, [R0+URZ+0x31838], R3 ;  /* 0x03183803000075a7 */ /* 0x000ea400080011ff */
[----:B-12---:R-:W-:Y:S05]  /*2160*/  @!P0 BRA `(.L_x_28) ;  /* 0x0000003000d08947 */ /* 0x006fea0003800000 */
.L_x_81:
        /* <DEDUP_REMOVED lines=8> */
[----:B------:R-:W-:Y:S02]  /*21f0*/  R2UR UR8, R14 ;  /* 0x000000000e0872ca */ /* 0x000fe400000e0000 */
[----:B------:R-:W-:-:S02]  /*2200*/  R2UR UR12, R34 ;  /* 0x00000000220c72ca */ /* 0x000fc400000e0000 */
[----:B------:R-:W-:Y:S01]  /*2210*/  R2UR UR13, R35 ;  /* 0x00000000230d72ca */ /* 0x000fe200000e0000 */
[----:B------:R-:W-:Y:S01]  /*2220*/  UMOV UR5, UR9 ;  /* 0x0000000900057c82 */ /* 0x000fe20008000000 */
[----:B------:R-:W-:Y:S02]  /*2230*/  R2UR UR7, R10 ;  /* 0x000000000a0772ca */ /* 0x000fe400000e0000 */
[----:B------:R-:W-:-:S05]  /*2240*/  R2UR UR4, R12 ;  /* 0x000000000c0472ca */ /* 0x000fca00000e0000 */
[----:B------:R2:W-:Y:S08]  /*2250*/  UTMALDG.2D [UR8], [UR16], desc[UR14] ;  /* 0x00000e08100075b4 */ /* 0x0005f00008009000 */
[----:B------:R2:W-:Y:S01]  /*2260*/  UTMALDG.2D [UR4], [UR12], desc[UR14] ;  /* 0x00000e040c0075b4 */ /* 0x0005e20008009000 */
[----:B------:R2:W-:Y:S01]  /*2270*/  SYNCS.ARRIVE.TRANS64 RZ, [R0+URZ+0x31818], R19 ;  /* 0x0318181300ff79a7 */ /* 0x0005e200080000ff */
[----:B------:R-:W3:Y:S02]  /*2280*/  SYNCS.PHASECHK.TRANS64.TRYWAIT P0, [R0+URZ+0x31820], RZ ;  /* 0x031820ff000075a7 */ /* 0x000ee400080011ff */
[----:B--23--:R-:W-:Y:S05]  /*2290*/  @!P0 BRA `(.L_x_29) ;  /* 0x0000003000a08947 */ /* 0x00cfea0003800000 */
.L_x_82:
        /* <DEDUP_REMOVED lines=13> */
[----:B------:R-:W-:Y:S01]  /*2370*/  UMOV UR13, UR17 ;  /* 0x00000011000d7c82 */ /* 0x000fe20008000000 */
[----:B------:R-:W-:Y:S01]  /*2380*/  R2UR UR12, R6 ;  /* 0x00000000060c72ca */ /* 0x000fe200000e0000 */
[----:B------:R-:W-:Y:S01]  /*2390*/  UMOV UR9, UR17 ;  /* 0x0000001100097c82 */ /* 0x000fe20008000000 */
[----:B------:R-:W-:Y:S01]  /*23a0*/  R2UR UR15, R10 ;  /* 0x000000000a0f72ca */ /* 0x000fe200000e0000 */
[----:B------:R-:W-:Y:S01]  /*23b0*/  UMOV UR5, UR17 ;  /* 0x0000001100057c82 */ /* 0x000fe20008000000 */
[----:B------:R-:W-:-:S02]  /*23c0*/  R2UR UR22, R32 ;  /* 0x00000000201672ca */ /* 0x000fc400000e0000 */
[----:B------:R-:W-:Y:S01]  /*23d0*/  R2UR UR23, R33 ;  /* 0x00000000211772ca */ /* 0x000fe200000e0000 */
[----:B------:R3:W-:Y:S01]  /*23e0*/  UTMALDG.2D [UR16], [UR28], desc[UR24] ;  /* 0x000018101c0075b4 */ /* 0x0007e20008009000 */
[----:B------:R-:W-:Y:S01]  /*23f0*/  R2UR UR8, R24 ;  /* 0x00000000180872ca */ /* 0x000fe200000e0000 */
[----:B------:R-:W-:Y:S01]  /*2400*/  UMOV UR10, UR19 ;  /* 0x00000013000a7c82 */ /* 0x000fe20008000000 */
[----:B------:R-:W-:Y:S02]  /*2410*/  R2UR UR20, R28 ;  /* 0x000000001c1472ca */ /* 0x000fe400000e0000 */
[----:B------:R-:W-:Y:S02]  /*2420*/  R2UR UR21, R29 ;  /* 0x000000001d1572ca */ /* 0x000fe400000e0000 */
[----:B------:R-:W-:Y:S01]  /*2430*/  R2UR UR4, R22 ;  /* 0x00000000160472ca */ /* 0x000fe200000e0000 */
[----:B------:R3:W-:Y:S01]  /*2440*/  UTMALDG.2D [UR12], [UR26], desc[UR24] ;  /* 0x0000180c1a0075b4 */ /* 0x0007e20008009000 */
[----:B------:R-:W-:-:S05]  /*2450*/  UMOV UR6, UR15 ;  /* 0x0000000f00067c82 */ /* 0x000fca0008000000 */
[----:B------:R3:W-:Y:S06]  /*2460*/  UTMALDG.2D [UR8], [UR22], desc[UR24] ;  /* 0x00001808160075b4 */ /* 0x0007ec0008009000 */
[----:B------:R3:W-:Y:S01]  /*2470*/  UTMALDG.2D [UR4], [UR20], desc[UR24] ;  /* 0x00001804140075b4 */ /* 0x0007e20008009000 */
[----:B------:R3:W-:Y:S01]  /*2480*/  SYNCS.ARRIVE.TRANS64 RZ, [R0+URZ+0x31800], R23 ;  /* 0x0318001700ff79a7 */ /* 0x0007e200080000ff */
[----:B------:R-:W4:Y:S02]  /*2490*/  SYNCS.PHASECHK.TRANS64.TRYWAIT P0, [R0+URZ+0x31828], RZ ;  /* 0x031828ff000075a7 */ /* 0x000f2400080011ff */
[----:B---34-:R-:W-:Y:S05]  /*24a0*/  @!P0 BRA `(.L_x_30) ;  /* 0x0000003000308947 */ /* 0x018fea0003800000 */
.L_x_83:
        /* <DEDUP_REMOVED lines=17> */
[----:B------:R-:W5:Y:S02]  /*25c0*/  SYNCS.PHASECHK.TRANS64.TRYWAIT P0, [R0+URZ+0x31830], RZ ;  /* 0x031830ff000075a7 */ /* 0x000f6400080011ff */
[----:B----45:R-:W-:Y:S05]  /*25d0*/  @!P0 BRA `(.L_x_31) ;  /* 0x0000002c00f88947 */ /* 0x030fea0003800000 */
.L_x_84:
        /* <DEDUP_REMOVED lines=17> */
[----:B------:R-:W1:Y:S02]  /*26f0*/  SYNCS.PHASECHK.TRANS64.TRYWAIT P0, [R0+URZ+0x31838], RZ ;  /* 0x031838ff000075a7 */ /* 0x000e6400080011ff */
[----:B-1---5:R-:W-:Y:S05]  /*2700*/  @!P0 BRA `(.L_x_32) ;  /* 0x0000002c00c08947 */ /* 0x022fea0003800000 */
.L_x_85:
        /* <DEDUP_REMOVED lines=17> */
[----:B------:R-:W1:Y:S02]  /*2820*/  SYNCS.PHASECHK.TRANS64.TRYWAIT P0, [R0+URZ+0x31820], R3 ;  /* 0x03182003000075a7 */ /* 0x000e6400080011ff */
[----:B-1---5:R-:W-:Y:S05]  /*2830*/  @!P0 BRA `(.L_x_33) ;  /* 0x0000002c00888947 */ /* 0x022fea0003800000 */
.L_x_86:
        /* <DEDUP_REMOVED lines=31> */
[----:B------:R-:W1:Y:S02]  /*2a30*/  SYNCS.PHASECHK.TRANS64.TRYWAIT P0, [R0+URZ+0x31828], R3 ;  /* 0x03182803000075a7 */ /* 0x000e6400080011ff */
[----:B-1---5:R-:W-:Y:S05]  /*2a40*/  @!P0 BRA `(.L_x_34) ;  /* 0x0000002c00208947 */ /* 0x022fea0003800000 */
.L_x_87:
        /* <DEDUP_REMOVED lines=19> */
.L_x_88:
        /* <DEDUP_REMOVED lines=19> */
.L_x_89:
        /* <DEDUP_REMOVED lines=19> */
.L_x_90:
        /* <DEDUP_REMOVED lines=31> */
[----:B------:R-:W1:Y:S02]  /*2fd0*/  SYNCS.PHASECHK.TRANS64.TRYWAIT P0, [R0+URZ+0x31828], RZ ;  /* 0x031828ff000075a7 */ /* 0x000e6400080011ff */
[----:B-1---5:R-:W-:Y:S05]  /*2fe0*/  @!P0 BRA `(.L_x_38) ;  /* 0x0000002800208947 */ /* 0x022fea0003800000 */
.L_x_91:
        /* <DEDUP_REMOVED lines=19> */
.L_x_92:
        /* <DEDUP_REMOVED lines=19> */
.L_x_93:
[----:B------:R-:W-:Y:S01]  /*3250*/  VIADD R2, R2, 0x1 ;  /* 0x0000000102027836 */ /* 0x000fe20000000000 */
        /* <DEDUP_REMOVED lines=13> */
[----:B------:R-:W-:Y:S02]  /*3330*/  R2UR UR7, R10 ;  /* 0x000000000a0772ca */ /* 0x000fe400000e0000 */
[----:B------:R-:W-:-:S03]  /*3340*/  ISETP.NE.AND P0, PT, R2, 0x1, PT ;  /* 0x000000010200780c */ /* 0x000fc60003f05270 */
[----:B------:R5:W-:Y:S08]  /*3350*/  UTMALDG.2D [UR8], [UR16], desc[UR14] ;  /* 0x00000e08100075b4 */ /* 0x000bf00008009000 */
[----:B------:R5:W-:Y:S01]  /*3360*/  UTMALDG.2D [UR4], [UR12], desc[UR14] ;  /* 0x00000e040c0075b4 */ /* 0x000be20008009000 */
[----:B------:R5:W-:Y:S02]  /*3370*/  SYNCS.ARRIVE.TRANS64 RZ, [R0+URZ+0x31818], R19 ;  /* 0x0318181300ff79a7 */ /* 0x000be400080000ff */
[----:B-----5:R-:W-:Y:S05]  /*3380*/  @!P0 EXIT ;  /* 0x000000000000894d */ /* 0x020fea0003800000 */
[----:B------:R-:W-:Y:S02]  /*3390*/  IADD3 R4, PT, PT, R4, 0x98, RZ ;  /* 0x0000009804047810 */ /* 0x000fe40007ffe0ff */
[----:B------:R-:W-:Y:S01]  /*33a0*/  IADD3 R5, PT, PT, R5, 0x98, RZ ;  /* 0x0000009805057810 */ /* 0x000fe20007ffe0ff */
[----:B------:R-:W-:Y:S06]  /*33b0*/  BRA `(.L_x_41) ;  /* 0xffffffe4009c7947 */ /* 0x000fec000383ffff */
.L_x_13:
[----:B------:R-:W-:-:S04]  /*33c0*/  LOP3.LUT R0, R3, 0xfffffffc, RZ, 0xc0, !PT ;  /* 0xfffffffc03007812 */ /* 0x000fc800078ec0ff */
[----:B------:R-:W-:-:S13]  /*33d0*/  ISETP.NE.AND P0, PT, R0, 0x4, PT ;  /* 0x000000040000780c */ /* 0x000fda0003f05270 */
[----:B-1----:R-:W-:Y:S05]  /*33e0*/  @P0 EXIT ;  /* 0x000000000000094d */ /* 0x002fea0003800000 */
[----:B------:R-:W1:Y:S01]  /*33f0*/  S2R R0, SR_CgaCtaId ;  /* 0x0000000000007919 */ /* 0x000e620000008800 */
[----:B------:R-:W-:-:S04]  /*3400*/  MOV R5, 0x400 ;  /* 0x0000040000057802 */ /* 0x000fc80000000f00 */
[----:B-1----:R-:W-:-:S05]  /*3410*/  LEA R0, R0, R5, 0x18 ;  /* 0x0000000500007211 */ /* 0x002fca00078ec0ff */
[----:B------:R-:W1:Y:S02]  /*3420*/  LDS R2, [R0+0x31880] ;  /* 0x0318800000027984 */ /* 0x000e640000000800 */
[----:B-1----:R-:W-:-:S13]  /*3430*/  ISETP.NE.AND P0, PT, R2, RZ, PT ;  /* 0x000000ff0200720c */ /* 0x002fda0003f05270 */
[----:B------:R-:W-:Y:S05]  /*3440*/  @!P0 BRA `(.L_x_42) ;  /* 0x0000000000048947 */ /* 0x000fea0003800000 */
[----:B------:R-:W-:Y:S05]  /*3450*/  BPT.TRAP 0x1 ;  /* 0x000000040000795c */ /* 0x000fea0000300000 */
.L_x_42:
[----:B------:R-:W1:Y:S01]  /*3460*/  S2UR UR4, SR_CTAID.X ;  /* 0x00000000000479c3 */ /* 0x000e620000002500 */
[----:B------:R-:W-:Y:S02]  /*3470*/  IADD3 R3, PT, PT, R3, -0x4, RZ ;  /* 0xfffffffc03037810 */ /* 0x000fe40007ffe0ff */
[----:B-1----:R-:W-:-:S13]  /*3480*/  ISETP.LE.U32.AND P0, PT, R22, UR4, PT ;  /* 0x0000000416007c0c */ /* 0x002fda000bf03070 */
[----:B------:R-:W-:Y:S05]  /*3490*/  @P0 BRA `(.L_x_43) ;  /* 0x0000001800bc0947 */ /* 0x000fea0003800000 */
[----:B------:R-:W-:Y:S01]  /*34a0*/  IMAD.U32 R29, RZ, RZ, UR4 ;  /* 0x00000004ff1d7e24 */ /* 0x000fe2000f8e00ff */
[----:B------:R-:W-:Y:S01]  /*34b0*/  MOV R20, 0xffffffff ;  /* 0xffffffff00147802 */ /* 0x000fe20000000f00 */
[----:B------:R-:W-:Y:S02]  /*34c0*/  IMAD.SHL.U32 R2, R21, 0x4, RZ ;  /* 0x0000000415027824 */ /* 0x000fe400078e00ff */
[----:B------:R-:W-:Y:S01]  /*34d0*/  IMAD.SHL.U32 R30, R3, 0x800, RZ ;  /* 0x00000800031e7824 */ /* 0x000fe200078e00ff */
[----:B------:R-:W-:Y:S01]  /*34e0*/  LOP3.LUT R5, RZ, R29, RZ, 0x33, !PT ;  /* 0x0000001dff057212 */ /* 0x000fe200078e33ff */
[C---:B------:R-:W-:Y:S01]  /*34f0*/  VIADD R26, R2.reuse, 0x1 ;  /* 0x00000001021a7836 */ /* 0x040fe20000000000 */
[----:B------:R-:W-:Y:S01]  /*3500*/  SHF.R.U32.HI R28, RZ, 0x3, R2 ;  /* 0x00000003ff1c7819 */ /* 0x000fe20000011602 */
[C---:B------:R-:W-:Y:S01]  /*3510*/  VIADD R4, R2.reuse, 0x2 ;  /* 0x0000000202047836 */ /* 0x040fe20000000000 */
[----:B------:R-:W-:Y:S01]  /*3520*/  IADD3 R24, PT, PT, R2, 0x3, RZ ;  /* 0x0000000302187810 */ /* 0x000fe20007ffe0ff */
[----:B------:R-:W-:Y:S01]  /*3530*/  IMAD.IADD R22, R22, 0x1, R5 ;  /* 0x0000000116167824 */ /* 0x000fe200078e0205 */
[----:B------:R-:W-:Y:S01]  /*3540*/  LOP3.LUT R5, R28, 0x3, RZ, 0xc0, !PT ;  /* 0x000000031c057812 */ /* 0x000fe200078ec0ff */
[----:B------:R-:W-:Y:S01]  /*3550*/  IMAD.MOV.U32 R21, RZ, RZ, RZ ;  /* 0x000000ffff157224 */ /* 0x000fe200078e00ff */
[----:B------:R-:W-:-:S02]  /*3560*/  PRMT R23, R29, 0x7610, R23 ;  /* 0x000076101d177816 */ /* 0x000fc40000000017 */
[----:B------:R-:W-:Y:S02]  /*3570*/  SHF.R.U32.HI R22, RZ, 0x3, R22 ;  /* 0x00000003ff167819 */ /* 0x000fe40000011616 */
[C---:B------:R-:W-:Y:S02]  /*3580*/  LOP3.LUT R26, R5.reuse, 0x5, R26, 0x78, !PT ;  /* 0x00000005051a7812 */ /* 0x040fe400078e781a */
[C---:B------:R-:W-:Y:S01]  /*3590*/  LOP3.LUT R25, R5.reuse, 0x6, R4, 0x78, !PT ;  /* 0x0000000605197812 */ /* 0x040fe200078e7804 */
[----:B------:R-:W-:Y:S01]  /*35a0*/  IMAD.HI.U32 R22, R22, 0x1af286bd, RZ ;  /* 0x1af286bd16167827 */ /* 0x000fe200078e00ff */
[C---:B------:R-:W-:Y:S02]  /*35b0*/  LOP3.LUT R27, R5.reuse, 0x4, R2, 0xf8, !PT ;  /* 0x00000004051b7812 */ /* 0x040fe400078ef802 */
[----:B------:R-:W-:Y:S02]  /*35c0*/  LOP3.LUT R24, R5, 0x7, R24, 0x78, !PT ;  /* 0x0000000705187812 */ /* 0x000fe400078e7818 */
[----:B------:R-:W-:-:S05]  /*35d0*/  SHF.R.U32.HI R22, RZ, 0x1, R22 ;  /* 0x00000001ff167819 */ /* 0x000fca0000011616 */
[----:B------:R-:W-:-:S07]  /*35e0*/  IMAD.MOV R22, RZ, RZ, -R22 ;  /* 0x000000ffff167224 */ /* 0x000fce00078e0a16 */
.L_x_66:
[----:B------:R-:W-:Y:S01]  /*35f0*/  VIADD R20, R20, 0x1 ;  /* 0x0000000114147836 */ /* 0x000fe20000000000 */
[----:B------:R-:W-:Y:S05]  /*3600*/  YIELD ;  /* 0x0000000000007946 */ /* 0x000fea0003800000 */
[----:B--2---:R-:W-:Y:S01]  /*3610*/  IMAD.SHL.U32 R7, R20, 0x8, RZ ;  /* 0x0000000814077824 */ /* 0x004fe200078e00ff */
[----:B------:R-:W-:Y:S01]  /*3620*/  SHF.R.U32.HI R5, RZ, 0x1, R20 ;  /* 0x00000001ff057819 */ /* 0x000fe20000011614 */
[----:B------:R-:W-:Y:S01]  /*3630*/  VIADD R22, R22, 0x1 ;  /* 0x0000000116167836 */ /* 0x000fe20000000000 */
[----:B------:R-:W-:Y:S02]  /*3640*/  SHF.R.U32.HI R40, RZ, 0x5, R29 ;  /* 0x00000005ff287819 */ /* 0x000fe4000001161d */
[----:B------:R-:W-:-:S02]  /*3650*/  LOP3.LUT R7, R7, 0x8, RZ, 0xc0, !PT ;  /* 0x0000000807077812 */ /* 0x000fc400078ec0ff */
[----:B------:R-:W-:Y:S02]  /*3660*/  LOP3.LUT R5, R5, 0x1, RZ, 0xc0, !PT ;  /* 0x0000000105057812 */ /* 0x000fe400078ec0ff */
[----:B------:R-:W-:Y:S01]  /*3670*/  ISETP.NE.AND P1, PT, R3, RZ, PT ;  /* 0x000000ff0300720c */ /* 0x000fe20003f25270 */
[----:B------:R-:W-:Y:S01]  /*3680*/  IMAD.IADD R2, R0, 0x1, R7 ;  /* 0x0000000100027824 */ /* 0x000fe200078e0207 */
[----:B------:R-:W-:Y:S01]  /*3690*/  ISETP.NE.AND P0, PT, R22, 0x1, PT ;  /* 0x000000011600780c */ /* 0x000fe20003f05270 */
[----:B------:R-:W-:Y:S01]  /*36a0*/  IMAD.U32 R5, R5, -0x80000000, RZ ;  /* 0x8000000005057824 */ /* 0x000fe200078e00ff */
[----:B------:R-:W-:-:S03]  /*36b0*/  LOP3.LUT R40, R40, 0x7fffff0, RZ, 0xc0, !PT ;  /* 0x07fffff028287812 */ /* 0x000fc600078ec0ff */
[----:B------:R-:W1:Y:S02]  /*36c0*/  SYNCS.PHASECHK.TRANS64.TRYWAIT P2, [R2+URZ+0x31860], R5 ;  /* 0x03186005020075a7 */ /* 0x000e6400080411ff */
[----:B-1----:R-:W-:Y:S06]  /*36d0*/  @!P2 BRA `(.L_x_44) ;  /* 0x0000002000a0a947 */ /* 0x002fec0003800000 */
.L_x_95:
[----:B------:R-:W-:Y:S01]  /*36e0*/  NOP ;  /* 0x0000000000007918 */ /* 0x000fe20000000000 */
[----:B------:R-:W-:Y:S02]  /*36f0*/  LOP3.LUT R38, R23, 0x1ff, RZ, 0xc0, !PT ;  /* 0x000001ff17267812 */ /* 0x000fe400078ec0ff */
[----:B------:R-:W-:Y:S02]  /*3700*/  LOP3.LUT R4, R20, 0x1, RZ, 0xc0, !PT ;  /* 0x0000000114047812 */ /* 0x000fe400078ec0ff */
[----:B------:R-:W-:Y:S01]  /*3710*/  VIADDMNMX.U32 R35, R31, -R40, 0x10, PT ;  /* 0x000000101f237446 */ /* 0x000fe20003800828 */
[----:B------:R-:W-:Y:S05]  /*3720*/  @P1 BRA `(.L_x_45) ;  /* 0x0000000000041947 */ /* 0x000fea0003800000 */
[----:B------:R-:W-:-:S04]  /*3730*/  DEPBAR.LE SB0, 0x1 ;  /* 0x000080400000791a */ /* 0x000fc80000000000 */
.L_x_45:
[----:B------:R-:W-:Y:S02]  /*3740*/  MOV R6, 0x3760 ;  /* 0x0000376000067802 */ /* 0x000fe40000000f00 */
[----:B-1----:R-:W-:Y:S05]  /*3750*/  CALL.REL.NOINC `($__internal_3_$__cuda_sm20_div_u16) ;  /* 0x0000002000bc7944 */ /* 0x002fea0003c00000 */
[----:B------:R-:W-:Y:S05]  /*3760*/  WARPSYNC.ALL ;  /* 0x0000000000007948 */ /* 0x000fea0003800000 */
[----:B------:R-:W-:Y:S01]  /*3770*/  NOP ;  /* 0x0000000000007918 */ /* 0x000fe20000000000 */
[----:B------:R-:W-:Y:S02]  /*3780*/  ISETP.NE.AND P1, PT, R3, RZ, PT ;  /* 0x000000ff0300720c */ /* 0x000fe40003f25270 */
[----:B------:R-:W-:Y:S01]  /*3790*/  R2UR UR7, R4 ;  /* 0x00000000040772ca */ /* 0x000fe200000e0000 */
[----:B------:R-:W-:Y:S01]  /*37a0*/  BAR.SYNC.DEFER_BLOCKING 0x8, 0x80 ;  /* 0x0202000000007b1d */ /* 0x000fe20000010000 */
[----:B------:R-:W-:Y:S01]  /*37b0*/  IMAD R37, R21, 0x2000, R30 ;  /* 0x0000200015257824 */ /* 0x000fe200078e021e */
[----:B------:R-:W-:-:S03]  /*37c0*/  PRMT R39, R36, 0x9910, RZ ;  /* 0x0000991024277816 */ /* 0x000fc600000000ff */
[----:B------:R-:W-:-:S04]  /*37d0*/  IMAD R37, R28, 0x80, R37 ;  /* 0x000000801c257824 */ /* 0x000fc800078e0225 */
[--C-:B------:R-:W-:Y:S02]  /*37e0*/  IMAD R33, R27, 0x10, R37.reuse ;  /* 0x000000101b217824 */ /* 0x100fe400078e0225 */
[----:B------:R-:W-:Y:S01]  /*37f0*/  IMAD R41, R26, 0x10, R37 ;  /* 0x000000101a297824 */ /* 0x000fe200078e0225 */
[----:B------:R-:W-:-:S03]  /*3800*/  UIMAD UR7, UR7, 0xe0, URZ ;  /* 0x000000e0070778a4 */ /* 0x000fc6000f8e02ff */
[----:B------:R-:W-:-:S06]  /*3810*/  IMAD.IADD R41, R0, 0x1, R41 ;  /* 0x0000000100297824 */ /* 0x000fcc00078e0229 */
[----:B------:R-:W1:Y:S01]  /*3820*/  LDTM.x8 R12, tmem[UR7] ;  /* 0x00000007000c79ee */ /* 0x000e6200081c0000 */
[----:B------:R-:W-:Y:S01]  /*3830*/  NOP ;  /* 0x0000000000007918 */ /* 0x000fe20000000000 */
[----:B-1----:R-:W1:Y:S01]  /*3840*/  LDTM.x8 R4, tmem[UR7+0x8] ;  /* 0x00000807000479ee */ /* 0x002e6200081c0000 */
[----:B------:R-:W-:Y:S02]  /*3850*/  F2FP.BF16.F32.PACK_AB R12, R13, R12 ;  /* 0x0000000c0d0c723e */ /* 0x000fe400000010ff */
[----:B------:R-:W-:Y:S02]  /*3860*/  F2FP.BF16.F32.PACK_AB R13, R15, R14 ;  /* 0x0000000e0f0d723e */ /* 0x000fe400000010ff */
[----:B------:R-:W-:Y:S01]  /*3870*/  F2FP.BF16.F32.PACK_AB R14, R17, R16 ;  /* 0x00000010110e723e */ /* 0x000fe200000010ff */
[----:B------:R-:W-:Y:S01]  /*3880*/  IMAD.IADD R16, R0, 0x1, R33 ;  /* 0x0000000100107824 */ /* 0x000fe200078e0221 */
[----:B------:R-:W-:Y:S02]  /*3890*/  F2FP.BF16.F32.PACK_AB R15, R19, R18 ;  /* 0x00000012130f723e */ /* 0x000fe400000010ff */
[----:B-1----:R-:W-:-:S02]  /*38a0*/  F2FP.BF16.F32.PACK_AB R32, R5, R4 ;  /* 0x000000040520723e */ /* 0x002fc400000010ff */
[----:B------:R-:W-:Y:S01]  /*38b0*/  PRMT R4, R35, 0x9910, RZ ;  /* 0x0000991023047816 */ /* 0x000fe200000000ff */
[----:B------:R1:W-:Y:S01]  /*38c0*/  STS.128 [R16], R12 ;  /* 0x0000000c10007388 */ /* 0x0003e20000000c00 */
[----:B------:R-:W-:Y:S01]  /*38d0*/  NOP ;  /* 0x0000000000007918 */ /* 0x000fe20000000000 */
[----:B------:R-:W-:Y:S02]  /*38e0*/  F2FP.BF16.F32.PACK_AB R33, R7, R6 ;  /* 0x000000060721723e */ /* 0x000fe400000010ff */
[----:B------:R-:W-:Y:S01]  /*38f0*/  F2FP.BF16.F32.PACK_AB R34, R9, R8 ;  /* 0x000000080922723e */ /* 0x000fe200000010ff */
[----:B------:R-:W-:Y:S01]  /*3900*/  IMAD R39, R39, R4, RZ ;  /* 0x0000000427277224 */ /* 0x000fe200078e02ff */
[----:B------:R-:W-:-:S03]  /*3910*/  F2FP.BF16.F32.PACK_AB R35, R11, R10 ;  /* 0x0000000a0b23723e */ /* 0x000fc600000010ff */
[----:B------:R-:W-:Y:S02]  /*3920*/  IMAD.MOV R39, RZ, RZ, -R39 ;  /* 0x000000ffff277224 */ /* 0x000fe400078e0a27 */
[----:B------:R2:W-:Y:S03]  /*3930*/  STS.128 [R41], R32 ;  /* 0x0000002029007388 */ /* 0x0005e60000000c00 */
[----:B------:R-:W-:-:S05]  /*3940*/  PRMT R39, R39, 0x7710, RZ ;  /* 0x0000771027277816 */ /* 0x000fca00000000ff */
[----:B------:R-:W-:-:S05]  /*3950*/  IMAD.IADD R39, R38, 0x1, R39 ;  /* 0x0000000126277824 */ /* 0x000fca00078e0227 */
[----:B------:R-:W-:-:S05]  /*3960*/  LOP3.LUT R39, R39, 0xffff, RZ, 0xc0, !PT ;  /* 0x0000ffff27277812 */ /* 0x000fca00078ec0ff */
[----:B------:R-:W-:Y:S01]  /*3970*/  IMAD.IADD R40, R40, 0x1, R39 ;  /* 0x0000000128287824 */ /* 0x000fe200078e0227 */
[----:B-1----:R-:W1:Y:S01]  /*3980*/  LDTM.x8 R12, tmem[UR7+0x10] ;  /* 0x00001007000c79ee */ /* 0x002e6200081c0000 */
[----:B------:R-:W-:Y:S01]  /*3990*/  NOP ;  /* 0x0000000000007918 */ /* 0x000fe20000000000 */
[----:B-1----:R-:W1:Y:S01]  /*39a0*/  LDTM.x8 R4, tmem[UR7+0x18] ;  /* 0x00001807000479ee */ /* 0x002e6200081c0000 */
[----:B--2---:R-:W-:Y:S01]  /*39b0*/  LOP3.LUT R32, R36, 0xffff, RZ, 0xc0, !PT ;  /* 0x0000ffff24207812 */ /* 0x004fe200078ec0ff */
[----:B------:R-:W-:-:S04]  /*39c0*/  IMAD.SHL.U32 R33, R40, 0x80, RZ ;  /* 0x0000008028217824 */ /* 0x000fc800078e00ff */
[----:B------:R-:W-:Y:S01]  /*39d0*/  IMAD R32, R32, 0xe0, RZ ;  /* 0x000000e020207824 */ /* 0x000fe200078e02ff */
[----:B------:R-:W-:Y:S02]  /*39e0*/  F2FP.BF16.F32.PACK_AB R12, R13, R12 ;  /* 0x0000000c0d0c723e */ /* 0x000fe400000010ff */
[----:B------:R-:W-:Y:S02]  /*39f0*/  F2FP.BF16.F32.PACK_AB R13, R15, R14 ;  /* 0x0000000e0f0d723e */ /* 0x000fe400000010ff */
[----:B------:R-:W-:Y:S01]  /*3a00*/  F2FP.BF16.F32.PACK_AB R14, R17, R16 ;  /* 0x00000010110e723e */ /* 0x000fe200000010ff */
[--C-:B------:R-:W-:Y:S01]  /*3a10*/  IMAD R17, R25, 0x10, R37.reuse ;  /* 0x0000001019117824 */ /* 0x100fe200078e0225 */
[----:B------:R-:W-:Y:S01]  /*3a20*/  F2FP.BF16.F32.PACK_AB R15, R19, R18 ;  /* 0x00000012130f723e */ /* 0x000fe200000010ff */
[----:B------:R-:W-:Y:S01]  /*3a30*/  IMAD R37, R24, 0x10, R37 ;  /* 0x0000001018257824 */ /* 0x000fe200078e0225 */
[----:B-1----:R-:W-:Y:S01]  /*3a40*/  F2FP.BF16.F32.PACK_AB R4, R5, R4 ;  /* 0x000000040504723e */ /* 0x002fe200000010ff */
[C---:B------:R-:W-:Y:S01]  /*3a50*/  IMAD.IADD R17, R0.reuse, 0x1, R17 ;  /* 0x0000000100117824 */ /* 0x040fe200078e0211 */
[----:B------:R-:W-:Y:S01]  /*3a60*/  F2FP.BF16.F32.PACK_AB R5, R7, R6 ;  /* 0x000000060705723e */ /* 0x000fe200000010ff */
[----:B------:R-:W-:Y:S01]  /*3a70*/  IMAD.IADD R37, R0, 0x1, R37 ;  /* 0x0000000100257824 */ /* 0x000fe200078e0225 */
[----:B------:R-:W-:-:S02]  /*3a80*/  F2FP.BF16.F32.PACK_AB R6, R9, R8 ;  /* 0x000000080906723e */ /* 0x000fc400000010ff */
[----:B------:R-:W-:Y:S01]  /*3a90*/  F2FP.BF16.F32.PACK_AB R7, R11, R10 ;  /* 0x0000000a0b07723e */ /* 0x000fe200000010ff */
[----:B------:R1:W-:Y:S01]  /*3aa0*/  STS.128 [R17], R12 ;  /* 0x0000000c11007388 */ /* 0x0003e20000000c00 */
[----:B------:R-:W-:-:S03]  /*3ab0*/  NOP ;  /* 0x0000000000007918 */ /* 0x000fc60000000000 */
[----:B------:R1:W-:Y:S01]  /*3ac0*/  STS.128 [R37], R4 ;  /* 0x0000000425007388 */ /* 0x0003e20000000c00 */
[----:B------:R2:W-:Y:S06]  /*3ad0*/  MEMBAR.ALL.CTA ;  /* 0x0000000000007992 */ /* 0x0005ec0000008000 */
[----:B--2---:R-:W2:Y:S02]  /*3ae0*/  FENCE.VIEW.ASYNC.S ;  /* 0x00000000000073c6 */ /* 0x004ea40000000000 */
[----:B--2---:R-:W-:Y:S06]  /*3af0*/  BAR.SYNC.DEFER_BLOCKING 0x8, 0x80 ;  /* 0x0202000000007b1d */ /* 0x004fec0000010000 */
[----:B------:R-:W-:Y:S05]  /*3b00*/  @P1 BRA `(.L_x_46) ;  /* 0x0000000000381947 */ /* 0x000fea0003800000 */
[----:B------:R-:W-:Y:S01]  /*3b10*/  ELECT P2, URZ, PT ;  /* 0x0000000000ff782f */ /* 0x000fe20003840000 */
[----:B------:R-:W-:-:S12]  /*3b20*/  BSSY.RECONVERGENT B0, `(.L_x_46) ;  /* 0x000000c000007945 */ /* 0x000fd80003800200 */
[----:B------:R-:W-:Y:S05]  /*3b30*/  @!P2 BRA `(.L_x_47) ;  /* 0x000000000028a947 */ /* 0x000fea0003800000 */
[----:B------:R-:W2:Y:S01]  /*3b40*/  LDCU.64 UR8, c[0x0][0x348] ;  /* 0x00006900ff0877ac */ /* 0x000ea20008000a00 */
[----:B------:R-:W-:Y:S02]  /*3b50*/  R2UR UR10, R21 ;  /* 0x00000000150a72ca */ /* 0x000fe400000e0000 */
[----:B------:R-:W-:Y:S02]  /*3b60*/  R2UR UR4, R0 ;  /* 0x00000000000472ca */ /* 0x000fe400000e0000 */
[----:B------:R-:W-:Y:S02]  /*3b70*/  R2UR UR5, R32 ;  /* 0x00000000200572ca */ /* 0x000fe400000e0000 */
[----:B------:R-:W-:-:S09]  /*3b80*/  R2UR UR6, R33 ;  /* 0x00000000210672ca */ /* 0x000fd200000e0000 */
[----:B------:R-:W-:Y:S02]  /*3b90*/  ULEA UR4, UR10, UR4, 0xd ;  /* 0x000000040a047291 */ /* 0x000fe4000f8e68ff */
[----:B--2---:R-:W-:-:S04]  /*3ba0*/  UIADD3 UR8, UP0, UPT, UR8, 0x240, URZ ;  /* 0x0000024008087890 */ /* 0x004fc8000ff1e0ff */
[----:B------:R-:W-:-:S09]  /*3bb0*/  UIADD3.X UR9, UPT, UPT, URZ, UR9, URZ, UP0, !UPT ;  /* 0x00000009ff097290 */ /* 0x000fd200087fe4ff */
[----:B------:R2:W-:Y:S02]  /*3bc0*/  UTMASTG.2D [UR4], [UR8] ;  /* 0x00000004080073b5 */ /* 0x0005e40008008000 */
[----:B--2---:R0:W-:Y:S02]  /*3bd0*/  UTMACMDFLUSH ;  /* 0x00000000000079b7 */ /* 0x0041e40000000000 */
.L_x_47:
[----:B------:R-:W-:Y:S05]  /*3be0*/  BSYNC.RECONVERGENT B0 ;  /* 0x0000000000007941 */ /* 0x000fea0003800200 */
.L_x_46:
[----:B------:R-:W-:Y:S05]  /*3bf0*/  @P1 BRA `(.L_x_48) ;  /* 0x0000000000041947 */ /* 0x000fea0003800000 */
[----:B------:R-:W-:-:S04]  /*3c00*/  DEPBAR.LE SB0, 0x1 ;  /* 0x000080400000791a */ /* 0x000fc80000000000 */
.L_x_48:
[----:B------:R-:W-:Y:S01]  /*3c10*/  BAR.SYNC.DEFER_BLOCKING 0x8, 0x80 ;  /* 0x0202000000007b1d */ /* 0x000fe20000010000 */
[----:B------:R-:W-:-:S04]  /*3c20*/  LOP3.LUT R53, R21, 0x1, RZ, 0xc0, !PT ;  /* 0x0000000115357812 */ /* 0x000fc800078ec0ff */
[----:B------:R-:W-:Y:S01]  /*3c30*/  LOP3.LUT R21, R53, 0x1, RZ, 0x3c, !PT ;  /* 0x0000000135157812 */ /* 0x000fe200078e3cff */
[----:B-1----:R-:W1:Y:S04]  /*3c40*/  LDTM.x8 R12, tmem[UR7+0x20] ;  /* 0x00002007000c79ee */ /* 0x002e6800081c0000 */
[C---:B------:R-:W-:Y:S02]  /*3c50*/  IMAD R35, R21.reuse, 0x2000, R30 ;  /* 0x0000200015237824 */ /* 0x040fe400078e021e */
[----:B------:R-:W-:Y:S02]  /*3c60*/  IMAD R50, R21, 0x2000, R0 ;  /* 0x0000200015327824 */ /* 0x000fe400078e0200 */
[----:B------:R-:W-:-:S04]  /*3c70*/  IMAD R34, R28, 0x80, R35 ;  /* 0x000000801c227824 */ /* 0x000fc800078e0223 */
[--C-:B------:R-:W-:Y:S02]  /*3c80*/  IMAD R37, R27, 0x10, R34.reuse ;  /* 0x000000101b257824 */ /* 0x100fe400078e0222 */
[--C-:B------:R-:W-:Y:S02]  /*3c90*/  IMAD R35, R26, 0x10, R34.reuse ;  /* 0x000000101a237824 */ /* 0x100fe400078e0222 */
[C---:B------:R-:W-:Y:S01]  /*3ca0*/  IMAD.IADD R37, R0.reuse, 0x1, R37 ;  /* 0x0000000100257824 */ /* 0x040fe200078e0225 */
[----:B------:R-:W-:Y:S01]  /*3cb0*/  NOP ;  /* 0x0000000000007918 */ /* 0x000fe20000000000 */
[----:B-1----:R-:W1:Y:S01]  /*3cc0*/  LDTM.x8 R4, tmem[UR7+0x28] ;  /* 0x00002807000479ee */ /* 0x002e6200081c0000 */
[----:B------:R-:W-:Y:S02]  /*3cd0*/  IMAD.IADD R35, R0, 0x1, R35 ;  /* 0x0000000100237824 */ /* 0x000fe400078e0223 */
[--C-:B------:R-:W-:Y:S02]  /*3ce0*/  IMAD R39, R25, 0x10, R34.reuse ;  /* 0x0000001019277824 */ /* 0x100fe400078e0222 */
[----:B------:R-:W-:Y:S01]  /*3cf0*/  IMAD R51, R24, 0x10, R34 ;  /* 0x0000001018337824 */ /* 0x000fe200078e0222 */
[----:B------:R-:W-:Y:S01]  /*3d00*/  F2FP.BF16.F32.PACK_AB R44, R13, R12 ;  /* 0x0000000c0d2c723e */ /* 0x000fe200000010ff */
[C---:B------:R-:W-:Y:S01]  /*3d10*/  IMAD.IADD R39, R0.reuse, 0x1, R39 ;  /* 0x0000000100277824 */ /* 0x040fe200078e0227 */
[----:B------:R-:W-:Y:S01]  /*3d20*/  F2FP.BF16.F32.PACK_AB R45, R15, R14 ;  /* 0x0000000e0f2d723e */ /* 0x000fe200000010ff */
[----:B------:R-:W-:Y:S01]  /*3d30*/  IMAD.IADD R51, R0, 0x1, R51 ;  /* 0x0000000100337824 */ /* 0x000fe200078e0233 */
[----:B------:R-:W-:-:S02]  /*3d40*/  F2FP.BF16.F32.PACK_AB R46, R17, R16 ;  /* 0x00000010112e723e */ /* 0x000fc400000010ff */
[----:B------:R-:W-:-:S05]  /*3d50*/  F2FP.BF16.F32.PACK_AB R47, R19, R18 ;  /* 0x00000012132f723e */ /* 0x000fca00000010ff */
[----:B------:R2:W-:Y:S01]  /*3d60*/  STS.128 [R37], R44 ;  /* 0x0000002c25007388 */ /* 0x0005e20000000c00 */
[----:B------:R-:W-:Y:S01]  /*3d70*/  NOP ;  /* 0x0000000000007918 */ /* 0x000fe20000000000 */
[----:B-1----:R-:W1:Y:S01]  /*3d80*/  LDTM.x8 R12, tmem[UR7+0x30] ;  /* 0x00003007000c79ee */ /* 0x002e6200081c0000 */
[----:B------:R-:W-:Y:S02]  /*3d90*/  F2FP.BF16.F32.PACK_AB R40, R5, R4 ;  /* 0x000000040528723e */ /* 0x000fe400000010ff */
[----:B------:R-:W-:Y:S02]  /*3da0*/  F2FP.BF16.F32.PACK_AB R41, R7, R6 ;  /* 0x000000060729723e */ /* 0x000fe400000010ff */
[----:B------:R-:W-:Y:S02]  /*3db0*/  F2FP.BF16.F32.PACK_AB R42, R9, R8 ;  /* 0x00000008092a723e */ /* 0x000fe400000010ff */
        /* <DEDUP_REMOVED lines=10> */
[----:B-1----:R-:W-:Y:S02]  /*3e60*/  F2FP.BF16.F32.PACK_AB R4, R5, R4 ;  /* 0x000000040504723e */ /* 0x002fe400000010ff */
[----:B------:R-:W-:Y:S02]  /*3e70*/  F2FP.BF16.F32.PACK_AB R5, R7, R6 ;  /* 0x000000060705723e */ /* 0x000fe400000010ff */
[----:B------:R-:W-:Y:S02]  /*3e80*/  F2FP.BF16.F32.PACK_AB R6, R9, R8 ;  /* 0x000000080906723e */ /* 0x000fe400000010ff */
[----:B------:R-:W-:-:S05]  /*3e90*/  F2FP.BF16.F32.PACK_AB R7, R11, R10 ;  /* 0x0000000a0b07723e */ /* 0x000fca00000010ff */
[----:B------:R2:W-:Y:S01]  /*3ea0*/  STS.128 [R51], R4 ;  /* 0x0000000433007388 */ /* 0x0005e20000000c00 */
[----:B------:R1:W-:Y:S06]  /*3eb0*/  MEMBAR.ALL.CTA ;  /* 0x0000000000007992 */ /* 0x0003ec0000008000 */
[----:B-1----:R-:W1:Y:S02]  /*3ec0*/  FENCE.VIEW.ASYNC.S ;  /* 0x00000000000073c6 */ /* 0x002e640000000000 */
[----:B-1----:R-:W-:Y:S06]  /*3ed0*/  BAR.SYNC.DEFER_BLOCKING 0x8, 0x80 ;  /* 0x0202000000007b1d */ /* 0x002fec0000010000 */
[----:B------:R-:W-:Y:S05]  /*3ee0*/  @P1 BRA `(.L_x_49) ;  /* 0x0000000000381947 */ /* 0x000fea0003800000 */
[----:B------:R-:W-:Y:S01]  /*3ef0*/  ELECT P2, URZ, PT ;  /* 0x0000000000ff782f */ /* 0x000fe20003840000 */
[----:B------:R-:W-:-:S12]  /*3f00*/  BSSY.RECONVERGENT B0, `(.L_x_50) ;  /* 0x000000b000007945 */ /* 0x000fd80003800200 */
[----:B------:R-:W-:Y:S05]  /*3f10*/  @!P2 BRA `(.L_x_51) ;  /* 0x000000000024a947 */ /* 0x000fea0003800000 */
[----:B------:R-:W1:Y:S01]  /*3f20*/  LDCU.64 UR8, c[0x0][0x348] ;  /* 0x00006900ff0877ac */ /* 0x000e620008000a00 */
[----:B------:R-:W-:Y:S02]  /*3f30*/  R2UR UR5, R32 ;  /* 0x00000000200572ca */ /* 0x000fe400000e0000 */
[----:B------:R-:W-:Y:S02]  /*3f40*/  R2UR UR4, R50 ;  /* 0x00000000320472ca */ /* 0x000fe400000e0000 */
[----:B------:R-:W-:-:S09]  /*3f50*/  R2UR UR6, R33 ;  /* 0x00000000210672ca */ /* 0x000fd200000e0000 */
[----:B------:R-:W-:Y:S02]  /*3f60*/  UIADD3 UR5, UPT, UPT, UR5, 0x20, URZ ;  /* 0x0000002005057890 */ /* 0x000fe4000fffe0ff */
[----:B-1----:R-:W-:-:S04]  /*3f70*/  UIADD3 UR8, UP0, UPT, UR8, 0x240, URZ ;  /* 0x0000024008087890 */ /* 0x002fc8000ff1e0ff */
[----:B------:R-:W-:-:S09]  /*3f80*/  UIADD3.X UR9, UPT, UPT, URZ, UR9, URZ, UP0, !UPT ;  /* 0x00000009ff097290 */ /* 0x000fd200087fe4ff */
[----:B------:R1:W-:Y:S02]  /*3f90*/  UTMASTG.2D [UR4], [UR8] ;  /* 0x00000004080073b5 */ /* 0x0003e40008008000 */
[----:B-1----:R0:W-:Y:S02]  /*3fa0*/  UTMACMDFLUSH ;  /* 0x00000000000079b7 */ /* 0x0021e40000000000 */
.L_x_51:
[----:B------:R-:W-:Y:S05]  /*3fb0*/  BSYNC.RECONVERGENT B0 ;  /* 0x0000000000007941 */ /* 0x000fea0003800200 */
.L_x_50:
[----:B------:R-:W-:-:S04]  /*3fc0*/  DEPBAR.LE SB0, 0x1 ;  /* 0x000080400000791a */ /* 0x000fc80000000000 */
.L_x_49:
[----:B------:R-:W-:Y:S01]  /*3fd0*/  BAR.SYNC.DEFER_BLOCKING 0x8, 0x80 ;  /* 0x0202000000007b1d */ /* 0x000fe20000010000 */
[C---:B--2---:R-:W-:Y:S02]  /*3fe0*/  IMAD R41, R53.reuse, 0x2000, R30 ;  /* 0x0000200035297824 */ /* 0x044fe400078e021e */
[----:B------:R-:W-:Y:S02]  /*3ff0*/  IMAD R48, R53, 0x2000, R0 ;  /* 0x0000200035307824 */ /* 0x000fe400078e0200 */
[----:B------:R-:W-:Y:S01]  /*4000*/  IMAD R38, R28, 0x80, R41 ;  /* 0x000000801c267824 */ /* 0x000fe200078e0229 */
[----:B------:R-:W1:Y:S03]  /*4010*/  LDTM.x8 R12, tmem[UR7+0x40] ;  /* 0x00004007000c79ee */ /* 0x000e6600081c0000 */
[----:B------:R-:W-:-:S04]  /*4020*/  IMAD R49, R24, 0x10, R38 ;  /* 0x0000001018317824 */ /* 0x000fc800078e0226 */
[C---:B------:R-:W-:Y:S01]  /*4030*/  IMAD.IADD R49, R0.reuse, 0x1, R49 ;  /* 0x0000000100317824 */ /* 0x040fe200078e0231 */
[----:B------:R-:W-:Y:S01]  /*4040*/  NOP ;  /* 0x0000000000007918 */ /* 0x000fe20000000000 */
[----:B-1----:R-:W1:Y:S01]  /*4050*/  LDTM.x8 R4, tmem[UR7+0x48] ;  /* 0x00004807000479ee */ /* 0x002e6200081c0000 */
[----:B------:R-:W-:Y:S01]  /*4060*/  F2FP.BF16.F32.PACK_AB R44, R13, R12 ;  /* 0x0000000c0d2c723e */ /* 0x000fe200000010ff */
[----:B------:R-:W-:Y:S01]  /*4070*/  IMAD R13, R27, 0x10, R38 ;  /* 0x000000101b0d7824 */ /* 0x000fe200078e0226 */
[----:B------:R-:W-:Y:S02]  /*4080*/  F2FP.BF16.F32.PACK_AB R45, R15, R14 ;  /* 0x0000000e0f2d723e */ /* 0x000fe400000010ff */
[----:B------:R-:W-:Y:S01]  /*4090*/  F2FP.BF16.F32.PACK_AB R46, R17, R16 ;  /* 0x00000010112e723e */ /* 0x000fe200000010ff */
[----:B------:R-:W-:Y:S01]  /*40a0*/  IMAD.IADD R36, R0, 0x1, R13 ;  /* 0x0000000100247824 */ /* 0x000fe200078e020d */
[----:B------:R-:W-:-:S05]  /*40b0*/  F2FP.BF16.F32.PACK_AB R47, R19, R18 ;  /* 0x00000012132f723e */ /* 0x000fca00000010ff */
[----:B------:R2:W-:Y:S01]  /*40c0*/  STS.128 [R36], R44 ;  /* 0x0000002c24007388 */ /* 0x0005e20000000c00 */
        /* <DEDUP_REMOVED lines=11> */
[----:B------:R-:W-:Y:S02]  /*4180*/  F2FP.BF16.F32.PACK_AB R12, R13, R12 ;  /* 0x0000000c0d0c723e */ /* 0x000fe400000010ff */
[----:B------:R-:W-:Y:S02]  /*4190*/  F2FP.BF16.F32.PACK_AB R13, R15, R14 ;  /* 0x0000000e0f0d723e */ /* 0x000fe400000010ff */
[----:B------:R-:W-:Y:S01]  /*41a0*/  F2FP.BF16.F32.PACK_AB R14, R17, R16 ;  /* 0x00000010110e723e */ /* 0x000fe200000010ff */
[----:B------:R-:W-:Y:S01]  /*41b0*/  IMAD R17, R25, 0x10, R38 ;  /* 0x0000001019117824 */ /* 0x000fe200078e0226 */
[----:B------:R-:W-:-:S03]  /*41c0*/  F2FP.BF16.F32.PACK_AB R15, R19, R18 ;  /* 0x00000012130f723e */ /* 0x000fc600000010ff */
[----:B------:R-:W-:-:S05]  /*41d0*/  IMAD.IADD R38, R0, 0x1, R17 ;  /* 0x0000000100267824 */ /* 0x000fca00078e0211 */
        /* <DEDUP_REMOVED lines=23> */
.L_x_54:
[----:B------:R-:W-:Y:S05]  /*4350*/  BSYNC.RECONVERGENT B0 ;  /* 0x0000000000007941 */ /* 0x000fea0003800200 */
.L_x_53:
[----:B------:R-:W-:-:S04]  /*4360*/  DEPBAR.LE SB0, 0x1 ;  /* 0x000080400000791a */ /* 0x000fc80000000000 */
.L_x_52:
[----:B------:R-:W-:Y:S06]  /*4370*/  BAR.SYNC.DEFER_BLOCKING 0x8, 0x80 ;  /* 0x0202000000007b1d */ /* 0x000fec0000010000 */
[----:B--2---:R-:W1:Y:S01]  /*4380*/  LDTM.x8 R12, tmem[UR7+0x60] ;  /* 0x00006007000c79ee */ /* 0x004e6200081c0000 */
[----:B------:R-:W-:Y:S01]  /*4390*/  NOP ;  /* 0x0000000000007918 */ /* 0x000fe20000000000 */
[----:B-1----:R-:W1:Y:S01]  /*43a0*/  LDTM.x8 R4, tmem[UR7+0x68] ;  /* 0x00006807000479ee */ /* 0x002e6200081c0000 */
[----:B------:R-:W-:Y:S02]  /*43b0*/  F2FP.BF16.F32.PACK_AB R44, R13, R12 ;  /* 0x0000000c0d2c723e */ /* 0x000fe400000010ff */
[----:B------:R-:W-:-:S02]  /*43c0*/  F2FP.BF16.F32.PACK_AB R45, R15, R14 ;  /* 0x0000000e0f2d723e */ /* 0x000fc400000010ff */
        /* <DEDUP_REMOVED lines=39> */
.L_x_57:
[----:B------:R-:W-:Y:S05]  /*4640*/  BSYNC.RECONVERGENT B0 ;  /* 0x0000000000007941 */ /* 0x000fea0003800200 */
.L_x_56:
[----:B------:R-:W-:-:S04]  /*4650*/  DEPBAR.LE SB0, 0x1 ;  /* 0x000080400000791a */ /* 0x000fc80000000000 */
.L_x_55:
        /* <DEDUP_REMOVED lines=45> */
.L_x_60:
[----:B------:R-:W-:Y:S05]  /*4930*/  BSYNC.RECONVERGENT B0 ;  /* 0x0000000000007941 */ /* 0x000fea0003800200 */
.L_x_59:
[----:B------:R-:W-:-:S04]  /*4940*/  DEPBAR.LE SB0, 0x1 ;  /* 0x000080400000791a */ /* 0x000fc80000000000 */
.L_x_58:
        /* <DEDUP_REMOVED lines=45> */
.L_x_63:
[----:B------:R-:W-:Y:S05]  /*4c20*/  BSYNC.RECONVERGENT B0 ;  /* 0x0000000000007941 */ /* 0x000fea0003800200 */
.L_x_62:
[----:B------:R-:W-:-:S04]  /*4c30*/  DEPBAR.LE SB0, 0x1 ;  /* 0x000080400000791a */ /* 0x000fc80000000000 */
.L_x_61:
[----:B------:R-:W-:Y:S01]  /*4c40*/  BAR.SYNC.DEFER_BLOCKING 0x8, 0x80 ;  /* 0x0202000000007b1d */ /* 0x000fe20000010000 */
[----:B------:R-:W-:-:S05]  /*4c50*/  VIADD R2, R2, 0x31870 ;  /* 0x0003187002027836 */ /* 0x000fca0000000000 */
[----:B------:R-:W-:Y:S01]  /*4c60*/  PRMT R2, RZ, 0x654, R2 ;  /* 0x00000654ff027816 */ /* 0x000fe20000000002 */
[----:B--2---:R-:W1:Y:S01]  /*4c70*/  LDTM.x8 R12, tmem[UR7+0xc0] ;  /* 0x0000c007000c79ee */ /* 0x004e6200081c0000 */
        /* <DEDUP_REMOVED lines=27> */
[----:B------:R-:W-:Y:S01]  /*4e30*/  NOP ;  /* 0x0000000000007918 */ /* 0x000fe20000000000 */
[----:B------:R2:W-:Y:S01]  /*4e40*/  SYNCS.ARRIVE.TRANS64.RED.A1T0 RZ, [R2+URZ], RZ ;  /* 0x000000ff02ff79a7 */ /* 0x0005e200081004ff */
        /* <DEDUP_REMOVED lines=16> */
.L_x_65:
[----:B------:R-:W-:Y:S05]  /*4f50*/  BSYNC.RECONVERGENT B0 ;  /* 0x0000000000007941 */ /* 0x000fea0003800200 */
.L_x_64:
[----:B------:R-:W-:Y:S02]  /*4f60*/  IADD3 R23, PT, PT, R23, 0x98, RZ ;  /* 0x0000009817177810 */ /* 0x000fe40007ffe0ff */
[----:B------:R-:W-:Y:S01]  /*4f70*/  IADD3 R29, PT, PT, R29, 0x98, RZ ;  /* 0x000000981d1d7810 */ /* 0x000fe20007ffe0ff */
[----:B------:R-:W-:Y:S06]  /*4f80*/  @P0 BRA `(.L_x_66) ;  /* 0xffffffe400980947 */ /* 0x000fec000383ffff */
.L_x_43:
[----:B------:R-:W-:-:S13]  /*4f90*/  ISETP.NE.AND P0, PT, R3, 0x3, PT ;  /* 0x000000030300780c */ /* 0x000fda0003f05270 */
[----:B------:R-:W-:Y:S05]  /*4fa0*/  @P0 EXIT ;  /* 0x000000000000094d */ /* 0x000fea0003800000 */
[----:B------:R-:W-:Y:S05]  /*4fb0*/  WARPSYNC.ALL ;  /* 0x0000000000007948 */ /* 0x000fea0003800000 */
[----:B------:R-:W-:Y:S01]  /*4fc0*/  NOP ;  /* 0x0000000000007918 */ /* 0x000fe20000000000 */
[----:B------:R-:W1:Y:S01]  /*4fd0*/  S2UR UR5, SR_CgaCtaId ;  /* 0x00000000000579c3 */ /* 0x000e620000008800 */
[----:B------:R-:W-:Y:S02]  /*4fe0*/  UMOV UR4, 0x50 ;  /* 0x0000005000047882 */ /* 0x000fe40000000000 */
[----:B-1----:R-:W-:-:S09]  /*4ff0*/  ULEA UR5, UR5, UR4, 0x18 ;  /* 0x0000000405057291 */ /* 0x002fd2000f8ec0ff */
[----:B--2---:R-:W1:Y:S02]  /*5000*/  LDS R2, [UR5] ;  /* 0x00000005ff027984 */ /* 0x004e640008000800 */
[----:B-1----:R-:W-:-:S04]  /*5010*/  LOP3.LUT R0, R2, 0xffff, RZ, 0xc0, !PT ;  /* 0x0000ffff02007812 */ /* 0x002fc800078ec0ff */
[----:B------:R-:W-:-:S13]  /*5020*/  ISETP.NE.AND P0, PT, R0, 0xffff, PT ;  /* 0x0000ffff0000780c */ /* 0x000fda0003f05270 */
[----:B------:R-:W-:Y:S05]  /*5030*/  @P0 BRA `(.L_x_67) ;  /* 0x0000000000480947 */ /* 0x000fea0003800000 */
[----:B------:R-:W-:-:S04]  /*5040*/  SHF.R.U32.HI R0, RZ, 0x10, R2 ;  /* 0x00000010ff007819 */ /* 0x000fc80000011602 */
[----:B------:R-:W-:-:S04]  /*5050*/  LOP3.LUT R0, R0, 0x1, RZ, 0xc0, !PT ;  /* 0x0000000100007812 */ /* 0x000fc800078ec0ff */
[----:B------:R-:W-:-:S13]  /*5060*/  ISETP.NE.AND P0, PT, R0, 0x1, PT ;  /* 0x000000010000780c */ /* 0x000fda0003f05270 */
[----:B------:R-:W-:Y:S05]  /*5070*/  @P0 BRA `(.L_x_68) ;  /* 0x00000000002c0947 */ /* 0x000fea0003800000 */
[----:B------:R-:W1:Y:S01]  /*5080*/  S2R R0, SR_LANEID ;  /* 0x0000000000007919 */ /* 0x000e620000000000 */
[----:B------:R-:W-:Y:S01]  /*5090*/  IMAD.MOV.U32 R2, RZ, RZ, -0x20000 ;  /* 0xfffe0000ff027424 */ /* 0x000fe200078e00ff */
[----:B------:R-:W-:Y:S02]  /*50a0*/  VOTEU.ANY UR6, UPT, PT ;  /* 0x0000000000067886 */ /* 0x000fe400038e0100 */
[----:B------:R-:W-:Y:S01]  /*50b0*/  UFLO.U32 UR6, UR6 ;  /* 0x00000006000672bd */ /* 0x000fe200080e0000 */
[----:B------:R-:W2:Y:S05]  /*50c0*/  REDUX UR4, R2 ;  /* 0x00000000020473c4 */ /* 0x000eaa0000000000 */
[----:B-1----:R-:W-:-:S02]  /*50d0*/  ISETP.EQ.U32.AND P0, PT, R0, UR6, PT ;  /* 0x0000000600007c0c */ /* 0x002fc4000bf02070 */
[----:B--2---:R-:W-:Y:S01]  /*50e0*/  MOV R0, UR4 ;  /* 0x0000000400007c02 */ /* 0x004fe20008000f00 */
[----:B------:R-:W-:-:S05]  /*50f0*/  UMOV UR4, 0xfffe0000 ;  /* 0xfffe000000047882 */ /* 0x000fca0000000000 */
[----:B------:R1:W-:Y:S05]  /*5100*/  UTCATOMSWS.AND URZ, UR4 ;  /* 0x0000000400ff79e3 */ /* 0x0003ea0008000000 */
[----:B------:R1:W-:Y:S01]  /*5110*/  @P0 ATOMS.AND RZ, [UR5], R0 ;  /* 0x00000000ffff098c */ /* 0x0003e2000a800005 */
[----:B------:R-:W-:Y:S05]  /*5120*/  BRA `(.L_x_69) ;  /* 0x0000000000147947 */ /* 0x000fea0003800000 */
.L_x_68:
[----:B------:R-:W-:Y:S02]  /*5130*/  MOV R2, 0x5150 ;  /* 0x0000515000027802 */ /* 0x000fe40000000f00 */
[----:B------:R-:W-:Y:S05]  /*5140*/  CALL.REL.NOINC `($__internal_0_$__cuda_sm10x_tcgen05_guardrail_trap_col_being_dealloced_not_returned_by_alloc) ;  /* 0x00000008001c7944 */ /* 0x000fea0003c00000 */
[----:B------:R-:W-:Y:S05]  /*5150*/  BRA `(.L_x_69) ;  /* 0x0000000000087947 */ /* 0x000fea0003800000 */
.L_x_67:
[----:B------:R-:W-:Y:S02]  /*5160*/  MOV R2, 0x5180 ;  /* 0x0000518000027802 */ /* 0x000fe40000000f00 */
[----:B------:R-:W-:Y:S05]  /*5170*/  CALL.REL.NOINC `($__internal_2_$__cuda_sm10x_tcgen05_guardrail_trap_unallocated_columns_being_dealloced) ;  /* 0x0000000800287944 */ /* 0x000fea0003c00000 */
.L_x_69:
[----:B------:R-:W-:Y:S01]  /*5180*/  NOP ;  /* 0x0000000000007918 */ /* 0x000fe20000000000 */
[----:B-1----:R-:W-:Y:S05]  /*5190*/  EXIT ;  /* 0x000000000000794d */ /* 0x002fea0003800000 */
.L_x_14:
[----:B------:R-:W-:-:S07]  /*51a0*/  MOV R4, R5 ;  /* 0x0000000500047202 */ /* 0x000fce0000000f00 */
.L_x_70:
[----:B-1----:R1:W2:Y:S02]  /*51b0*/  SYNCS.PHASECHK.TRANS64.TRYWAIT P0, [R2+URZ+0x31800], R5 ;  /* 0x03180005020075a7 */ /* 0x0022a400080011ff */
[----:B--2---:R-:W-:Y:S05]  /*51c0*/  @!P0 NANOSLEEP.SYNCS 0x989680 ;  /* 0x009896800000895d */ /* 0x004fea0003900000 */
[----:B------:R-:W2:Y:S02]  /*51d0*/  @!P0 SYNCS.PHASECHK.TRANS64 P0, [R2+URZ+0x31800], R5 ;  /* 0x03180005020085a7 */ /* 0x000ea400080010ff */
[----:B--2---:R-:W-:Y:S05]  /*51e0*/  @!P0 BRA `(.L_x_70) ;  /* 0xfffffffc00f08947 */ /* 0x004fea000383ffff */
[----:B------:R-:W-:Y:S05]  /*51f0*/  BRA `(.L_x_71) ;  /* 0xffffffb800147947 */ /* 0x000fea000383ffff */
.L_x_18:
[----:B------:R-:W-:Y:S02]  /*5200*/  MOV R10, UR10 ;  /* 0x0000000a000a7c02 */ /* 0x000fe40008000f00 */
[----:B------:R-:W-:Y:S02]  /*5210*/  MOV R11, UR10 ;  /* 0x0000000a000b7c02 */ /* 0x000fe40008000f00 */
[----:B------:R-:W-:-:S07]  /*5220*/  MOV R0, UR9 ;  /* 0x0000000900007c02 */ /* 0x000fce0008000f00 */
.L_x_72:
[----:B-1----:R1:W2:Y:S02]  /*5230*/  SYNCS.PHASECHK.TRANS64.TRYWAIT P0, [R0+URZ+0x31870], R11 ;  /* 0x0318700b000075a7 */ /* 0x0022a400080011ff */
[----:B--2---:R-:W-:Y:S05]  /*5240*/  @!P0 NANOSLEEP.SYNCS 0x989680 ;  /* 0x009896800000895d */ /* 0x004fea0003900000 */
[----:B------:R-:W2:Y:S02]  /*5250*/  @!P0 SYNCS.PHASECHK.TRANS64 P0, [R0+URZ+0x31870], R11 ;  /* 0x0318700b000085a7 */ /* 0x000ea400080010ff */
[----:B--2---:R-:W-:Y:S05]  /*5260*/  @!P0 BRA `(.L_x_72) ;  /* 0xfffffffc00f08947 */ /* 0x004fea000383ffff */
[----:B------:R-:W-:Y:S05]  /*5270*/  BRA `(.L_x_73) ;  /* 0xffffffbc00a87947 */ /* 0x000fea000383ffff */
.L_x_19:
[----:B------:R-:W-:Y:S02]  /*5280*/  MOV R2, UR13 ;  /* 0x0000000d00027c02 */ /* 0x000fe40008000f00 */
[----:B------:R-:W-:Y:S07]  /*5290*/  MOV R10, R11 ;  /* 0x0000000b000a7202 */ /* 0x000fee0000000f00 */
.L_x_74:
[----:B-1----:R1:W2:Y:S02]  /*52a0*/  SYNCS.PHASECHK.TRANS64.TRYWAIT P0, [R2+URZ+0x31840], R11 ;  /* 0x0318400b020075a7 */ /* 0x0022a400080011ff */
[----:B--2---:R-:W-:Y:S05]  /*52b0*/  @!P0 NANOSLEEP.SYNCS 0x989680 ;  /* 0x009896800000895d */ /* 0x004fea0003900000 */
[----:B------:R-:W2:Y:S02]  /*52c0*/  @!P0 SYNCS.PHASECHK.TRANS64 P0, [R2+URZ+0x31840], R11 ;  /* 0x0318400b020085a7 */ /* 0x000ea400080010ff */
[----:B--2---:R-:W-:Y:S05]  /*52d0*/  @!P0 BRA `(.L_x_74) ;  /* 0xfffffffc00f08947 */ /* 0x004fea000383ffff */
[----:B------:R-:W-:Y:S05]  /*52e0*/  BRA `(.L_x_75) ;  /* 0xffffffbc00b47947 */ /* 0x000fea000383ffff */
.L_x_21:
[----:B------:R-:W-:Y:S02]  /*52f0*/  MOV R0, UR9 ;  /* 0x0000000900007c02 */ /* 0x000fe40008000f00 */
[----:B------:R-:W-:Y:S07]  /*5300*/  MOV R12, R13 ;  /* 0x0000000d000c7202 */ /* 0x000fee0000000f00 */
.L_x_76:
[----:B-1----:R1:W2:Y:S02]  /*5310*/  SYNCS.PHASECHK.TRANS64.TRYWAIT P0, [R0+URZ+0x31840], R13 ;  /* 0x0318400d000075a7 */ /* 0x0022a400080011ff */
[----:B--2---:R-:W-:Y:S05]  /*5320*/  @!P0 NANOSLEEP.SYNCS 0x989680 ;  /* 0x009896800000895d */ /* 0x004fea0003900000 */
[----:B------:R-:W2:Y:S02]  /*5330*/  @!P0 SYNCS.PHASECHK.TRANS64 P0, [R0+URZ+0x31840], R13 ;  /* 0x0318400d000085a7 */ /* 0x000ea400080010ff */
[----:B--2---:R-:W-:Y:S05]  /*5340*/  @!P0 BRA `(.L_x_76) ;  /* 0xfffffffc00f08947 */ /* 0x004fea000383ffff */
[----:B------:R-:W-:Y:S05]  /*5350*/  BRA `(.L_x_77) ;  /* 0xffffffc0008c7947 */ /* 0x000fea000383ffff */
.L_x_25:
[----:B------:R-:W-:Y:S01]  /*5360*/  HFMA2 R12, -RZ, RZ, -0.0 , 0 ;  /* 0x80000000ff0c7431 */ /* 0x000fe200000001ff */
[----:B-1----:R-:W-:-:S04]  /*5370*/  MOV R13, 0x80000000 ;  /* 0x80000000000d7802 */ /* 0x002fc80000000f00 */
[----:B------:R1:W2:Y:S03]  /*5380*/  SYNCS.PHASECHK.TRANS64.TRYWAIT P0, [R0+URZ+0x31820], R13 ;  /* 0x0318200d000075a7 */ /* 0x0002a600080011ff */
[----:B--2---:R-:W-:Y:S05]  /*5390*/  @!P0 NANOSLEEP.SYNCS 0x989680 ;  /* 0x009896800000895d */ /* 0x004fea0003900000 */
[----:B------:R-:W2:Y:S02]  /*53a0*/  @!P0 SYNCS.PHASECHK.TRANS64 P0, [R0+URZ+0x31820], R13 ;  /* 0x0318200d000085a7 */ /* 0x000ea400080010ff */
[----:B--2---:R-:W-:Y:S05]  /*53b0*/  @!P0 BRA `(.L_x_25) ;  /* 0xfffffffc00e88947 */ /* 0x004fea000383ffff */
[----:B------:R-:W-:Y:S05]  /*53c0*/  BRA `(.L_x_78) ;  /* 0xffffffc800207947 */ /* 0x000fea000383ffff */
.L_x_26:
[----:B------:R-:W-:Y:S01]  /*53d0*/  HFMA2 R12, -RZ, RZ, -0.0 , 0 ;  /* 0x80000000ff0c7431 */ /* 0x000fe200000001ff */
[----:B-1----:R-:W-:-:S04]  /*53e0*/  MOV R13, 0x80000000 ;  /* 0x80000000000d7802 */ /* 0x002fc80000000f00 */
[----:B------:R1:W2:Y:S03]  /*53f0*/  SYNCS.PHASECHK.TRANS64.TRYWAIT P0, [R0+URZ+0x31828], R13 ;  /* 0x0318280d000075a7 */ /* 0x0002a600080011ff */
[----:B--2---:R-:W-:Y:S05]  /*5400*/  @!P0 NANOSLEEP.SYNCS 0x989680 ;  /* 0x009896800000895d */ /* 0x004fea0003900000 */
[----:B------:R-:W2:Y:S02]  /*5410*/  @!P0 SYNCS.PHASECHK.TRANS64 P0, [R0+URZ+0x31828], R13 ;  /* 0x0318280d000085a7 */ /* 0x000ea400080010ff */
[----:B--2---:R-:W-:Y:S05]  /*5420*/  @!P0 BRA `(.L_x_26) ;  /* 0xfffffffc00e88947 */ /* 0x004fea000383ffff */
[----:B------:R-:W-:Y:S05]  /*5430*/  BRA `(.L_x_79) ;  /* 0xffffffc800987947 */ /* 0x000fea000383ffff */
.L_x_27:
[----:B------:R-:W-:Y:S01]  /*5440*/  HFMA2 R12, -RZ, RZ, -0.0 , 0 ;  /* 0x80000000ff0c7431 */ /* 0x000fe200000001ff */
[----:B-1----:R-:W-:-:S04]  /*5450*/  MOV R13, 0x80000000 ;  /* 0x80000000000d7802 */ /* 0x002fc80000000f00 */
[----:B------:R1:W2:Y:S03]  /*5460*/  SYNCS.PHASECHK.TRANS64.TRYWAIT P0, [R0+URZ+0x31830], R13 ;  /* 0x0318300d000075a7 */ /* 0x0002a600080011ff */
[----:B--2---:R-:W-:Y:S05]  /*5470*/  @!P0 NANOSLEEP.SYNCS 0x989680 ;  /* 0x009896800000895d */ /* 0x004fea0003900000 */
[----:B------:R-:W2:Y:S02]  /*5480*/  @!P0 SYNCS.PHASECHK.TRANS64 P0, [R0+URZ+0x31830], R13 ;  /* 0x0318300d000085a7 */ /* 0x000ea400080010ff */
[----:B--2---:R-:W-:Y:S05]  /*5490*/  @!P0 BRA `(.L_x_27) ;  /* 0xfffffffc00e88947 */ /* 0x004fea000383ffff */
[----:B------:R-:W-:Y:S05]  /*54a0*/  BRA `(.L_x_80) ;  /* 0xffffffc800d87947 */ /* 0x000fea000383ffff */
.L_x_28:
[----:B------:R-:W-:Y:S01]  /*54b0*/  HFMA2 R26, -RZ, RZ, -0.0 , 0 ;  /* 0x80000000ff1a7431 */ /* 0x000fe200000001ff */
[----:B-1----:R-:W-:-:S04]  /*54c0*/  MOV R27, 0x80000000 ;  /* 0x80000000001b7802 */ /* 0x002fc80000000f00 */
[----:B------:R1:W2:Y:S03]  /*54d0*/  SYNCS.PHASECHK.TRANS64.TRYWAIT P0, [R0+URZ+0x31838], R27 ;  /* 0x0318381b000075a7 */ /* 0x0002a600080011ff */
[----:B--2---:R-:W-:Y:S05]  /*54e0*/  @!P0 NANOSLEEP.SYNCS 0x989680 ;  /* 0x009896800000895d */ /* 0x004fea0003900000 */
[----:B------:R-:W2:Y:S02]  /*54f0*/  @!P0 SYNCS.PHASECHK.TRANS64 P0, [R0+URZ+0x31838], R27 ;  /* 0x0318381b000085a7 */ /* 0x000ea400080010ff */
[----:B--2---:R-:W-:Y:S05]  /*5500*/  @!P0 BRA `(.L_x_28) ;  /* 0xfffffffc00e88947 */ /* 0x004fea000383ffff */
[----:B------:R-:W-:Y:S05]  /*5510*/  BRA `(.L_x_81) ;  /* 0xffffffcc00147947 */ /* 0x000fea000383ffff */
.L_x_29:
[----:B--2---:R2:W3:Y:S02]  /*5520*/  SYNCS.PHASECHK.TRANS64.TRYWAIT P0, [R0+URZ+0x31820], RZ ;  /* 0x031820ff000075a7 */ /* 0x0044e400080011ff */
[----:B---3--:R-:W-:Y:S05]  /*5530*/  @!P0 NANOSLEEP.SYNCS 0x989680 ;  /* 0x009896800000895d */ /* 0x008fea0003900000 */
[----:B------:R-:W3:Y:S02]  /*5540*/  @!P0 SYNCS.PHASECHK.TRANS64 P0, [R0+URZ+0x31820], RZ ;  /* 0x031820ff000085a7 */ /* 0x000ee400080010ff */
[----:B---3--:R-:W-:Y:S05]  /*5550*/  @!P0 BRA `(.L_x_29) ;  /* 0xfffffffc00f08947 */ /* 0x008fea000383ffff */
[----:B------:R-:W-:Y:S05]  /*5560*/  BRA `(.L_x_82) ;  /* 0xffffffcc004c7947 */ /* 0x000fea000383ffff */
.L_x_30:
[----:B---3--:R3:W4:Y:S02]  /*5570*/  SYNCS.PHASECHK.TRANS64.TRYWAIT P0, [R0+URZ+0x31828], RZ ;  /* 0x031828ff000075a7 */ /* 0x00872400080011ff */
[----:B----4-:R-:W-:Y:S05]  /*5580*/  @!P0 NANOSLEEP.SYNCS 0x989680 ;  /* 0x009896800000895d */ /* 0x010fea0003900000 */
[----:B------:R-:W4:Y:S02]  /*5590*/  @!P0 SYNCS.PHASECHK.TRANS64 P0, [R0+URZ+0x31828], RZ ;  /* 0x031828ff000085a7 */ /* 0x000f2400080010ff */
[----:B----4-:R-:W-:Y:S05]  /*55a0*/  @!P0 BRA `(.L_x_30) ;  /* 0xfffffffc00f08947 */ /* 0x010fea000383ffff */
[----:B------:R-:W-:Y:S05]  /*55b0*/  BRA `(.L_x_83) ;  /* 0xffffffcc00bc7947 */ /* 0x000fea000383ffff */
.L_x_31:
[----:B----4-:R4:W5:Y:S02]  /*55c0*/  SYNCS.PHASECHK.TRANS64.TRYWAIT P0, [R0+URZ+0x31830], RZ ;  /* 0x031830ff000075a7 */ /* 0x01096400080011ff */
[----:B-----5:R-:W-:Y:S05]  /*55d0*/  @!P0 NANOSLEEP.SYNCS 0x989680 ;  /* 0x009896800000895d */ /* 0x020fea0003900000 */
[----:B------:R-:W5:Y:S02]  /*55e0*/  @!P0 SYNCS.PHASECHK.TRANS64 P0, [R0+URZ+0x31830], RZ ;  /* 0x031830ff000085a7 */ /* 0x000f6400080010ff */
[----:B-----5:R-:W-:Y:S05]  /*55f0*/  @!P0 BRA `(.L_x_31) ;  /* 0xfffffffc00f08947 */ /* 0x020fea000383ffff */
[----:B------:R-:W-:Y:S05]  /*5600*/  BRA `(.L_x_84) ;  /* 0xffffffcc00f47947 */ /* 0x000fea000383ffff */
.L_x_32:
[----:B-1----:R1:W5:Y:S02]  /*5610*/  SYNCS.PHASECHK.TRANS64.TRYWAIT P0, [R0+URZ+0x31838], RZ ;  /* 0x031838ff000075a7 */ /* 0x00236400080011ff */
[----:B-----5:R-:W-:Y:S05]  /*5620*/  @!P0 NANOSLEEP.SYNCS 0x989680 ;  /* 0x009896800000895d */ /* 0x020fea0003900000 */
[----:B------:R-:W5:Y:S02]  /*5630*/  @!P0 SYNCS.PHASECHK.TRANS64 P0, [R0+URZ+0x31838], RZ ;  /* 0x031838ff000085a7 */ /* 0x000f6400080010ff */
[----:B-----5:R-:W-:Y:S05]  /*5640*/  @!P0 BRA `(.L_x_32) ;  /* 0xfffffffc00f08947 */ /* 0x020fea000383ffff */
[----:B------:R-:W-:Y:S05]  /*5650*/  BRA `(.L_x_85) ;  /* 0xffffffd0002c7947 */ /* 0x000fea000383ffff */
.L_x_33:
[----:B------:R-:W-:Y:S01]  /*5660*/  HFMA2 R26, -RZ, RZ, -0.0 , 0 ;  /* 0x80000000ff1a7431 */ /* 0x000fe200000001ff */
[----:B-1----:R-:W-:-:S04]  /*5670*/  MOV R27, 0x80000000 ;  /* 0x80000000001b7802 */ /* 0x002fc80000000f00 */
[----:B------:R1:W5:Y:S03]  /*5680*/  SYNCS.PHASECHK.TRANS64.TRYWAIT P0, [R0+URZ+0x31820], R27 ;  /* 0x0318201b000075a7 */ /* 0x00036600080011ff */
[----:B-----5:R-:W-:Y:S05]  /*5690*/  @!P0 NANOSLEEP.SYNCS 0x989680 ;  /* 0x009896800000895d */ /* 0x020fea0003900000 */
[----:B------:R-:W5:Y:S02]  /*56a0*/  @!P0 SYNCS.PHASECHK.TRANS64 P0, [R0+URZ+0x31820], R27 ;  /* 0x0318201b000085a7 */ /* 0x000f6400080010ff */
[----:B-----5:R-:W-:Y:S05]  /*56b0*/  @!P0 BRA `(.L_x_33) ;  /* 0xfffffffc00e88947 */ /* 0x020fea000383ffff */
[----:B------:R-:W-:Y:S05]  /*56c0*/  BRA `(.L_x_86) ;  /* 0xffffffd0005c7947 */ /* 0x000fea000383ffff */
.L_x_34:
[----:B------:R-:W-:Y:S01]  /*56d0*/  HFMA2 R26, -RZ, RZ, -0.0 , 0 ;  /* 0x80000000ff1a7431 */ /* 0x000fe200000001ff */
[----:B-1----:R-:W-:-:S04]  /*56e0*/  MOV R27, 0x80000000 ;  /* 0x80000000001b7802 */ /* 0x002fc80000000f00 */
[----:B------:R1:W5:Y:S03]  /*56f0*/  SYNCS.PHASECHK.TRANS64.TRYWAIT P0, [R0+URZ+0x31828], R27 ;  /* 0x0318281b000075a7 */ /* 0x00036600080011ff */
[----:B-----5:R-:W-:Y:S05]  /*5700*/  @!P0 NANOSLEEP.SYNCS 0x989680 ;  /* 0x009896800000895d */ /* 0x020fea0003900000 */
[----:B------:R-:W5:Y:S02]  /*5710*/  @!P0 SYNCS.PHASECHK.TRANS64 P0, [R0+URZ+0x31828], R27 ;  /* 0x0318281b000085a7 */ /* 0x000f6400080010ff */
[----:B-----5:R-:W-:Y:S05]  /*5720*/  @!P0 BRA `(.L_x_34) ;  /* 0xfffffffc00e88947 */ /* 0x020fea000383ffff */
[----:B------:R-:W-:Y:S05]  /*5730*/  BRA `(.L_x_87) ;  /* 0xffffffd000c47947 */ /* 0x000fea000383ffff */
.L_x_35:
[----:B------:R-:W-:Y:S01]  /*5740*/  HFMA2 R26, -RZ, RZ, -0.0 , 0 ;  /* 0x80000000ff1a7431 */ /* 0x000fe200000001ff */
[----:B-1----:R-:W-:-:S04]  /*5750*/  MOV R27, 0x80000000 ;  /* 0x80000000001b7802 */ /* 0x002fc80000000f00 */
[----:B------:R1:W5:Y:S03]  /*5760*/  SYNCS.PHASECHK.TRANS64.TRYWAIT P0, [R0+URZ+0x31830], R27 ;  /* 0x0318301b000075a7 */ /* 0x00036600080011ff */
[----:B-----5:R-:W-:Y:S05]  /*5770*/  @!P0 NANOSLEEP.SYNCS 0x989680 ;  /* 0x009896800000895d */ /* 0x020fea0003900000 */
[----:B------:R-:W5:Y:S02]  /*5780*/  @!P0 SYNCS.PHASECHK.TRANS64 P0, [R0+URZ+0x31830], R27 ;  /* 0x0318301b000085a7 */ /* 0x000f6400080010ff */
[----:B-----5:R-:W-:Y:S05]  /*5790*/  @!P0 BRA `(.L_x_35) ;  /* 0xfffffffc00e88947 */ /* 0x020fea000383ffff */
[----:B------:R-:W-:Y:S05]  /*57a0*/  BRA `(.L_x_88) ;  /* 0xffffffd000f47947 */ /* 0x000fea000383ffff */
.L_x_36:
[----:B------:R-:W-:Y:S01]  /*57b0*/  HFMA2 R26, -RZ, RZ, -0.0 , 0 ;  /* 0x80000000ff1a7431 */ /* 0x000fe200000001ff */
[----:B-1----:R-:W-:-:S04]  /*57c0*/  MOV R27, 0x80000000 ;  /* 0x80000000001b7802 */ /* 0x002fc80000000f00 */
[----:B------:R1:W5:Y:S03]  /*57d0*/  SYNCS.PHASECHK.TRANS64.TRYWAIT P0, [R0+URZ+0x31838], R27 ;  /* 0x0318381b000075a7 */ /* 0x00036600080011ff */
[----:B-----5:R-:W-:Y:S05]  /*57e0*/  @!P0 NANOSLEEP.SYNCS 0x989680 ;  /* 0x009896800000895d */ /* 0x020fea0003900000 */
[----:B------:R-:W5:Y:S02]  /*57f0*/  @!P0 SYNCS.PHASECHK.TRANS64 P0, [R0+URZ+0x31838], R27 ;  /* 0x0318381b000085a7 */ /* 0x000f6400080010ff */
[----:B-----5:R-:W-:Y:S05]  /*5800*/  @!P0 BRA `(.L_x_36) ;  /* 0xfffffffc00e88947 */ /* 0x020fea000383ffff */
[----:B------:R-:W-:Y:S05]  /*5810*/  BRA `(.L_x_89) ;  /* 0xffffffd400247947 */ /* 0x000fea000383ffff */
.L_x_37:
[----:B-1----:R1:W5:Y:S02]  /*5820*/  SYNCS.PHASECHK.TRANS64.TRYWAIT P0, [R0+URZ+0x31820], RZ ;  /* 0x031820ff000075a7 */ /* 0x00236400080011ff */
[----:B-----5:R-:W-:Y:S05]  /*5830*/  @!P0 NANOSLEEP.SYNCS 0x989680 ;  /* 0x009896800000895d */ /* 0x020fea0003900000 */
[----:B------:R-:W5:Y:S02]  /*5840*/  @!P0 SYNCS.PHASECHK.TRANS64 P0, [R0+URZ+0x31820], RZ ;  /* 0x031820ff000085a7 */ /* 0x000f6400080010ff */
[----:B-----5:R-:W-:Y:S05]  /*5850*/  @!P0 BRA `(.L_x_37) ;  /* 0xfffffffc00f08947 */ /* 0x020fea000383ffff */
[----:B------:R-:W-:Y:S05]  /*5860*/  BRA `(.L_x_90) ;  /* 0xffffffd4005c7947 */ /* 0x000fea000383ffff */
.L_x_38:
[----:B-1----:R1:W5:Y:S02]  /*5870*/  SYNCS.PHASECHK.TRANS64.TRYWAIT P0, [R0+URZ+0x31828], RZ ;  /* 0x031828ff000075a7 */ /* 0x00236400080011ff */
[----:B-----5:R-:W-:Y:S05]  /*5880*/  @!P0 NANOSLEEP.SYNCS 0x989680 ;  /* 0x009896800000895d */ /* 0x020fea0003900000 */
[----:B------:R-:W5:Y:S02]  /*5890*/  @!P0 SYNCS.PHASECHK.TRANS64 P0, [R0+URZ+0x31828], RZ ;  /* 0x031828ff000085a7 */ /* 0x000f6400080010ff */
[----:B-----5:R-:W-:Y:S05]  /*58a0*/  @!P0 BRA `(.L_x_38) ;  /* 0xfffffffc00f08947 */ /* 0x020fea000383ffff */
[----:B------:R-:W-:Y:S05]  /*58b0*/  BRA `(.L_x_91) ;  /* 0xffffffd400cc7947 */ /* 0x000fea000383ffff */
.L_x_39:
[----:B-1----:R1:W5:Y:S02]  /*58c0*/  SYNCS.PHASECHK.TRANS64.TRYWAIT P0, [R0+URZ+0x31830], RZ ;  /* 0x031830ff000075a7 */ /* 0x00236400080011ff */
[----:B-----5:R-:W-:Y:S05]  /*58d0*/  @!P0 NANOSLEEP.SYNCS 0x989680 ;  /* 0x009896800000895d */ /* 0x020fea0003900000 */
[----:B------:R-:W5:Y:S02]  /*58e0*/  @!P0 SYNCS.PHASECHK.TRANS64 P0, [R0+URZ+0x31830], RZ ;  /* 0x031830ff000085a7 */ /* 0x000f6400080010ff */
[----:B-----5:R-:W-:Y:S05]  /*58f0*/  @!P0 BRA `(.L_x_39) ;  /* 0xfffffffc00f08947 */ /* 0x020fea000383ffff */
[----:B------:R-:W-:Y:S05]  /*5900*/  BRA `(.L_x_92) ;  /* 0xffffffd800047947 */ /* 0x000fea000383ffff */
.L_x_40:
[----:B-1----:R1:W5:Y:S02]  /*5910*/  SYNCS.PHASECHK.TRANS64.TRYWAIT P0, [R0+URZ+0x31838], RZ ;  /* 0x031838ff000075a7 */ /* 0x00236400080011ff */
[----:B-----5:R-:W-:Y:S05]  /*5920*/  @!P0 NANOSLEEP.SYNCS 0x989680 ;  /* 0x009896800000895d */ /* 0x020fea0003900000 */
[----:B------:R-:W5:Y:S02]  /*5930*/  @!P0 SYNCS.PHASECHK.TRANS64 P0, [R0+URZ+0x31838], RZ ;  /* 0x031838ff000085a7 */ /* 0x000f6400080010ff */
[----:B-----5:R-:W-:Y:S05]  /*5940*/  @!P0 BRA `(.L_x_40) ;  /* 0xfffffffc00f08947 */ /* 0x020fea000383ffff */
[----:B------:R-:W-:Y:S05]  /*5950*/  BRA `(.L_x_93) ;  /* 0xffffffd8003c7947 */ /* 0x000fea000383ffff */
.L_x_44:
[----:B------:R-:W-:-:S07]  /*5960*/  MOV R4, R5 ;  /* 0x0000000500047202 */ /* 0x000fce0000000f00 */
.L_x_94:
[----:B-1----:R1:W2:Y:S02]  /*5970*/  SYNCS.PHASECHK.TRANS64.TRYWAIT P2, [R2+URZ+0x31860], R5 ;  /* 0x03186005020075a7 */ /* 0x0022a400080411ff */
[----:B--2---:R-:W-:Y:S05]  /*5980*/  @!P2 NANOSLEEP.SYNCS 0x989680 ;  /* 0x009896800000a95d */ /* 0x004fea0003900000 */
[----:B------:R-:W2:Y:S02]  /*5990*/  @!P2 SYNCS.PHASECHK.TRANS64 P2, [R2+URZ+0x31860], R5 ;  /* 0x031860050200a5a7 */ /* 0x000ea400080410ff */
[----:B--2---:R-:W-:Y:S05]  /*59a0*/  @!P2 BRA `(.L_x_94) ;  /* 0xfffffffc00f0a947 */ /* 0x004fea000383ffff */
[----:B------:R-:W-:Y:S05]  /*59b0*/  BRA `(.L_x_95) ;  /* 0xffffffdc00487947 */ /* 0x000fea000383ffff */
        .weak           $__internal_0_$__cuda_sm10x_tcgen05_guardrail_trap_col_being_dealloced_not_returned_by_alloc
        .type           $__internal_0_$__cuda_sm10x_tcgen05_guardrail_trap_col_being_dealloced_not_returned_by_alloc,@function
        .size           $__internal_0_$__cuda_sm10x_tcgen05_guardrail_trap_col_being_dealloced_not_returned_by_alloc,($__internal_1_$__cuda_sm10x_tcgen05_guardrail_trap_phase_invalid_during_alloc - $__internal_0_$__cuda_sm10x_tcgen05_guardrail_trap_col_being_dealloced_not_returned_by_alloc)
$__internal_0_$__cuda_sm10x_tcgen05_guardrail_trap_col_being_dealloced_not_returned_by_alloc:
[----:B------:R-:W-:Y:S05]  /*59c0*/  BPT.TRAP 0x1 ;  /* 0x000000040000795c */ /* 0x000fea0000300000 */
[----:B------:R-:W-:-:S04]  /*59d0*/  HFMA2 R3, -RZ, RZ, 0, 0 ;  /* 0x00000000ff037431 */ /* 0x000fc800000001ff */
[----:B------:R-:W-:Y:S05]  /*59e0*/  RET.REL.NODEC R2 `(_ZN9deep_gemm24sm100_fp8_gemm_1d1d_implILN4cute4UMMA5MajorE0ELS3_0ELj0ELj7168ELj2048ELj128ELj224ELj128ELj1ELj128ELj128ELj64ELj4ELj128ELj128ELj1ELb0ELj152ELNS_8GemmTypeE0ELb0EN7cutlass10bfloat16_tENS_16EpilogueIdentityEEEvPijjj14CUtensorMap_stS9_S9_S9_S9_) ;  /* 0xffffffa402847950 */ /* 0x000fea0003c3ffff */
        .weak           $__internal_1_$__cuda_sm10x_tcgen05_guardrail_trap_phase_invalid_during_alloc
        .type           $__internal_1_$__cuda_sm10x_tcgen05_guardrail_trap_phase_invalid_during_alloc,@function
        .size           $__internal_1_$__cuda_sm10x_tcgen05_guardrail_trap_phase_invalid_during_alloc,($__internal_2_$__cuda_sm10x_tcgen05_guardrail_trap_unallocated_columns_being_dealloced - $__internal_1_$__cuda_sm10x_tcgen05_guardrail_trap_phase_invalid_during_alloc)
$__internal_1_$__cuda_sm10x_tcgen05_guardrail_trap_phase_invalid_during_alloc:
[----:B------:R-:W-:Y:S05]  /*59f0*/  BPT.TRAP 0x1 ;  /* 0x000000040000795c */ /* 0x000fea0000300000 */
[----:B------:R-:W-:-:S04]  /*5a00*/  MOV R5, 0x0 ;  /* 0x0000000000057802 */ /* 0x000fc80000000f00 */
[----:B------:R-:W-:Y:S05]  /*5a10*/  RET.REL.NODEC R4 `(_ZN9deep_gemm24sm100_fp8_gemm_1d1d_implILN4cute4UMMA5MajorE0ELS3_0ELj0ELj7168ELj2048ELj128ELj224ELj128ELj1ELj128ELj128ELj64ELj4ELj128ELj128ELj1ELb0ELj152ELNS_8GemmTypeE0ELb0EN7cutlass10bfloat16_tENS_16EpilogueIdentityEEEvPijjj14CUtensorMap_stS9_S9_S9_S9_) ;  /* 0xffffffa404787950 */ /* 0x000fea0003c3ffff */
        .weak           $__internal_2_$__cuda_sm10x_tcgen05_guardrail_trap_unallocated_columns_being_dealloced
        .type           $__internal_2_$__cuda_sm10x_tcgen05_guardrail_trap_unallocated_columns_being_dealloced,@function
        .size           $__internal_2_$__cuda_sm10x_tcgen05_guardrail_trap_unallocated_columns_being_dealloced,($__internal_3_$__cuda_sm20_div_u16 - $__internal_2_$__cuda_sm10x_tcgen05_guardrail_trap_unallocated_columns_being_dealloced)
$__internal_2_$__cuda_sm10x_tcgen05_guardrail_trap_unallocated_columns_being_dealloced:
[----:B------:R-:W-:Y:S05]  /*5a20*/  BPT.TRAP 0x1 ;  /* 0x000000040000795c */ /* 0x000fea0000300000 */
[----:B------:R-:W-:-:S04]  /*5a30*/  HFMA2 R3, -RZ, RZ, 0, 0 ;  /* 0x00000000ff037431 */ /* 0x000fc800000001ff */
[----:B------:R-:W-:Y:S05]  /*5a40*/  RET.REL.NODEC R2 `(_ZN9deep_gemm24sm100_fp8_gemm_1d1d_implILN4cute4UMMA5MajorE0ELS3_0ELj0ELj7168ELj2048ELj128ELj224ELj128ELj1ELj128ELj128ELj64ELj4ELj128ELj128ELj1ELb0ELj152ELNS_8GemmTypeE0ELb0EN7cutlass10bfloat16_tENS_16EpilogueIdentityEEEvPijjj14CUtensorMap_stS9_S9_S9_S9_) ;  /* 0xffffffa4026c7950 */ /* 0x000fea0003c3ffff */
        .weak           $__internal_3_$__cuda_sm20_div_u16
        .type           $__internal_3_$__cuda_sm20_div_u16,@function
        .size           $__internal_3_$__cuda_sm20_div_u16,(.L_x_100 - $__internal_3_$__cuda_sm20_div_u16)
$__internal_3_$__cuda_sm20_div_u16:
[----:B------:R-:W1:Y:S01]  /*5a50*/  I2F.U16 R10, R35 ;  /* 0x00000023000a7306 */ /* 0x000e620000101000 */
[----:B------:R-:W-:-:S07]  /*5a60*/  IMAD.MOV.U32 R7, RZ, RZ, 0x4b800000 ;  /* 0x4b800000ff077424 */ /* 0x000fce00078e00ff */
[----:B------:R-:W-:Y:S01]  /*5a70*/  I2F.U16.RZ R11, R38 ;  /* 0x00000026000b7306 */ /* 0x000fe2000010d000 */
[C---:B-1----:R-:W-:Y:S02]  /*5a80*/  FSETP.GEU.AND P1, PT, |R10|.reuse, 1.175494350822287508e-38, PT ;  /* 0x008000000a00780b */ /* 0x042fe40003f2e200 */
[----:B------:R-:W-:Y:S02]  /*5a90*/  FSETP.GT.AND P2, PT, |R10|, 8.50705917302346158658e+37, PT ;  /* 0x7e8000000a00780b */ /* 0x000fe40003f44200 */
[----:B------:R-:W-:Y:S02]  /*5aa0*/  FSEL R7, R7, 1, !P1 ;  /* 0x3f80000007077808 */ /* 0x000fe40004800000 */
[----:B------:R-:W-:Y:S02]  /*5ab0*/  ISETP.NE.U32.AND P1, PT, R35, RZ, PT ;  /* 0x000000ff2300720c */ /* 0x000fe40003f25070 */
[----:B------:R-:W-:-:S05]  /*5ac0*/  FSEL R7, R7, 0.25, !P2 ;  /* 0x3e80000007077808 */ /* 0x000fca0005000000 */
[----:B------:R-:W-:-:S06]  /*5ad0*/  FMUL R10, R10, R7 ;  /* 0x000000070a0a7220 */ /* 0x000fcc0000400000 */
[----:B------:R-:W1:Y:S02]  /*5ae0*/  MUFU.RCP R10, R10 ;  /* 0x0000000a000a7308 */ /* 0x000e640000001000 */
[----:B-1----:R-:W-:Y:S01]  /*5af0*/  FMUL R12, R7, R10 ;  /* 0x0000000a070c7220 */ /* 0x002fe20000400000 */
[----:B------:R-:W-:-:S03]  /*5b00*/  IMAD.MOV.U32 R7, RZ, RZ, 0x0 ;  /* 0x00000000ff077424 */ /* 0x000fc600078e00ff */
[----:B------:R-:W-:-:S04]  /*5b10*/  VIADD R12, R12, 0x2 ;  /* 0x000000020c0c7836 */ /* 0x000fc80000000000 */
[----:B------:R-:W-:-:S04]  /*5b20*/  FMUL.RZ R11, R11, R12 ;  /* 0x0000000c0b0b7220 */ /* 0x000fc8000040c000 */
[----:B------:R-:W1:Y:S02]  /*5b30*/  F2I.U32.TRUNC.NTZ R36, R11 ;  /* 0x0000000b00247305 */ /* 0x000e64000020f000 */
[----:B-1----:R-:W-:Y:S02]  /*5b40*/  LOP3.LUT R36, R36, 0xffff, RZ, 0xc0, !PT ;  /* 0x0000ffff24247812 */ /* 0x002fe400078ec0ff */
[----:B------:R-:W-:Y:S01]  /*5b50*/  @!P1 MOV R36, 0xffffffff ;  /* 0xffffffff00249802 */ /* 0x000fe20000000f00 */
[----:B------:R-:W-:Y:S06]  /*5b60*/  RET.REL.NODEC R6 `(_ZN9deep_gemm24sm100_fp8_gemm_1d1d_implILN4cute4UMMA5MajorE0ELS3_0ELj0ELj7168ELj2048ELj128ELj224ELj128ELj1ELj128ELj128ELj64ELj4ELj128ELj128ELj1ELb0ELj152ELNS_8GemmTypeE0ELb0EN7cutlass10bfloat16_tENS_16EpilogueIdentityEEEvPijjj14CUtensorMap_stS9_S9_S9_S9_) ;  /* 0xffffffa406247950 */ /* 0x000fec0003c3ffff */
.L_x_96:
[----:B------:R-:W-:-:S00]  /*5b70*/  BRA `(.L_x_96) ;  /* 0xfffffffc00fc7947 */ /* 0x000fc0000383ffff */
[----:B------:R-:W-:-:S00]  /*5b80*/  NOP ;  /* 0x0000000000007918 */ /* 0x000fc00000000000 */
[----:B------:R-:W-:-:S00]  /*5b90*/  NOP ;  /* 0x0000000000007918 */ /* 0x000fc00000000000 */
[----:B------:R-:W-:-:S00]  /*5ba0*/  NOP ;  /* 0x0000000000007918 */ /* 0x000fc00000000000 */
[----:B------:R-:W-:-:S00]  /*5bb0*/  NOP ;  /* 0x0000000000007918 */ /* 0x000fc00000000000 */
[----:B------:R-:W-:-:S00]  /*5bc0*/  NOP ;  /* 0x0000000000007918 */ /* 0x000fc00000000000 */
[----:B------:R-:W-:-:S00]  /*5bd0*/  NOP ;  /* 0x0000000000007918 */ /* 0x000fc00000000000 */
[----:B------:R-:W-:-:S00]  /*5be0*/  NOP ;  /* 0x0000000000007918 */ /* 0x000fc00000000000 */
[----:B------:R-:W-:-:S00]  /*5bf0*/  NOP ;  /* 0x0000000000007918 */ /* 0x000fc00000000000 */
.L_x_100:


//--------------------- .nv.shared._ZN9deep_gemm24sm100_fp8_gemm_1d1d_implILN4cute4UMMA5MajorE0ELS3_0ELj0ELj7168ELj2048ELj128ELj224ELj128ELj1ELj128ELj128ELj64ELj4ELj128ELj128ELj1ELb0ELj152ELNS_8GemmTypeE0ELb0EN7cutlass10bfloat16_tENS_16EpilogueIdentityEEEvPijjj14CUtensorMap_stS9_S9_S9_S9_ --------------------------
	.section	.nv.shared._ZN9deep_gemm24sm100_fp8_gemm_1d1d_implILN4cute4UMMA5MajorE0ELS3_0ELj0ELj7168ELj2048ELj128ELj224ELj128ELj1ELj128ELj128ELj64ELj4ELj128ELj128ELj1ELb0ELj152ELNS_8GemmTypeE0ELb0EN7cutlass10bfloat16_tENS_16EpilogueIdentityEEEvPijjj14CUtensorMap_stS9_S9_S9_S9_,"aw",@nobits
	.sectionflags	@""
	.align	1024
	.zero		1024


//--------------------- .nv.shared.reserved.0     --------------------------
	.section	.nv.shared.reserved.0,"aw",@nobits
	.align	8
	.weak		__nv_reservedSMEM_offset_0_alias
	.size		__nv_reservedSMEM_offset_0_alias, 0, 64
	.other		__nv_reservedSMEM_offset_0_alias,@"STO_CUDA_RESERVED_SHARED STV_DEFAULT"
__nv_reservedSMEM_offset_0_alias:
	.zero		0
.nv.shared.reserved.0:
	.zero		64
	.weak		__nv_reservedSMEM_allocation_phase
	.type		__nv_reservedSMEM_allocation_phase,@object
	.size		__nv_reservedSMEM_allocation_phase,(.L_0 - __nv_reservedSMEM_allocation_phase)
__nv_reservedSMEM_allocation_phase:
	.zero		1
.L_0:
	.zero		7
	.weak		__nv_reservedSMEM_devtool_atexit_pc
	.type		__nv_reservedSMEM_devtool_atexit_pc,@object
	.size		__nv_reservedSMEM_devtool_atexit_pc,(__nv_reservedSMEM_allocation_mask - __nv_reservedSMEM_devtool_atexit_pc)
__nv_reservedSMEM_devtool_atexit_pc:
	.zero		8
	.weak		__nv_reservedSMEM_allocation_mask
	.type		__nv_reservedSMEM_allocation_mask,@object
	.size		__nv_reservedSMEM_allocation_mask,(.L_2 - __nv_reservedSMEM_allocation_mask)
__nv_reservedSMEM_allocation_mask:
	.zero		4
.L_2:


//--------------------- .nv.global                --------------------------
	.section	.nv.global,"aw",@nobits
.nv.global:
	.type		_ZN47_INTERNAL_04f95009_9_kernel_cu_2428cace_28974124cute1_E,@object
	.size		_ZN47_INTERNAL_04f95009_9_kernel_cu_2428cace_28974124cute1_E,(_ZN47_INTERNAL_04f95009_9_kernel_cu_2428cace_28974124cuda3std3__45__cpo6cbeginE - _ZN47_INTERNAL_04f95009_9_kernel_cu_2428cace_28974124cute1_E)
_ZN47_INTERNAL_04f95009_9_kernel_cu_2428cace_28974124cute1_E:
	.zero		1
	.type		_ZN47_INTERNAL_04f95009_9_kernel_cu_2428cace_28974124cuda3std3__45__cpo6cbeginE,@object
	.size		_ZN47_INTERNAL_04f95009_9_kernel_cu_2428cace_28974124cuda3std3__45__cpo6cbeginE,(_ZN47_INTERNAL_04f95009_9_kernel_cu_2428cace_28974124cuda3std3__48in_placeE - _ZN47_INTERNAL_04f95009_9_kernel_cu_2428cace_28974124cuda3std3__45__cpo6cbeginE)
_ZN47_INTERNAL_04f95009_9_kernel_cu_2428cace_28974124cuda3std3__45__cpo6cbeginE:
	.zero		1
	.type		_ZN47_INTERNAL_04f95009_9_kernel_cu_2428cace_28974124cuda3std3__48in_placeE,@object
	.size		_ZN47_INTERNAL_04f95009_9_kernel_cu_2428cace_28974124cuda3std3__48in_placeE,(_ZN47_INTERNAL_04f95009_9_kernel_cu_2428cace_28974124cuda3std6ranges3__45__cpo9iter_moveE - _ZN47_INTERNAL_04f95009_9_kernel_cu_2428cace_28974124cuda3std3__48in_placeE)
_ZN47_INTERNAL_04f95009_9_kernel_cu_2428cace_28974124cuda3std3__48in_placeE:
	.zero		1
	.type		_ZN47_INTERNAL_04f95009_9_kernel_cu_2428cace_28974124cuda3std6ranges3__45__cpo9iter_moveE,@object
	.size		_ZN47_INTERNAL_04f95009_9_kernel_cu_2428cace_28974124cuda3std6ranges3__45__cpo9iter_moveE,(_ZN47_INTERNAL_04f95009_9_kernel_cu_2428cace_28974124cuda3std3__45__cpo5beginE - _ZN47_INTERNAL_04f95009_9_kernel_cu_2428cace_28974124cuda3std6ranges3__45__cpo9iter_moveE)
_ZN47_INTERNAL_04f95009_9_kernel_cu_2428cace_28974124cuda3std6ranges3__45__cpo9iter_moveE:
	.zero		1
	.type		_ZN47_INTERNAL_04f95009_9_kernel_cu_2428cace_28974124cuda3std3__45__cpo5beginE,@object
	.size		_ZN47_INTERNAL_04f95009_9_kernel_cu_2428cace_28974124cuda3std3__45__cpo5beginE,(_ZN47_INTERNAL_04f95009_9_kernel_cu_2428cace_28974124cuda3std3__449_GLOBAL__N__04f95009_9_kernel_cu_2428cace_28974126ignoreE - _ZN47_INTERNAL_04f95009_9_kernel_cu_2428cace_28974124cuda3std3__45__cpo5beginE)
_ZN47_INTERNAL_04f95009_9_kernel_cu_2428cace_28974124cuda3std3__45__cpo5beginE:
	.zero		1
	.type		_ZN47_INTERNAL_04f95009_9_kernel_cu_2428cace_28974124cuda3std3__449_GLOBAL__N__04f95009_9_kernel_cu_2428cace_28974126ignoreE,@object
	.size		_ZN47_INTERNAL_04f95009_9_kernel_cu_2428cace_28974124cuda3std3__449_GLOBAL__N__04f95009_9_kernel_cu_2428cace_28974126ignoreE,(_ZN47_INTERNAL_04f95009_9_kernel_cu_2428cace_28974124cute7productE - _ZN47_INTERNAL_04f95009_9_kernel_cu_2428cace_28974124cuda3std3__449_GLOBAL__N__04f95009_9_kernel_cu_2428cace_28974126ignoreE)
_ZN47_INTERNAL_04f95009_9_kernel_cu_2428cace_28974124cuda3std3__449_GLOBAL__N__04f95009_9_kernel_cu_2428cace_28974126ignoreE:
	.zero		1
	.type		_ZN47_INTERNAL_04f95009_9_kernel_cu_2428cace_28974124cute7productE,@object
	.size		_ZN47_INTERNAL_04f95009_9_kernel_cu_2428cace_28974124cute7productE,(_ZN47_INTERNAL_04f95009_9_kernel_cu_2428cace_28974124cuda3std3__45__cpo3endE - _ZN47_INTERNAL_04f95009_9_kernel_cu_2428cace_28974124cute7productE)
_ZN47_INTERNAL_04f95009_9_kernel_cu_2428cace_28974124cute7productE:
	.zero		1
	.type		_ZN47_INTERNAL_04f95009_9_kernel_cu_2428cace_28974124cuda3std3__45__cpo3endE,@object
	.size		_ZN47_INTERNAL_04f95009_9_kernel_cu_2428cace_28974124cuda3std3__45__cpo3endE,(_ZN47_INTERNAL_04f95009_9_kernel_cu_2428cace_28974124cuda3std3__419piecewise_constructE - _ZN47_INTERNAL_04f95009_9_kernel_cu_2428cace_28974124cuda3std3__45__cpo3endE)
_ZN47_INTERNAL_04f95009_9_kernel_cu_2428cace_28974124cuda3std3__45__cpo3endE:
	.zero		1
	.type		_ZN47_INTERNAL_04f95009_9_kernel_cu_2428cace_28974124cuda3std3__419piecewise_constructE,@object
	.size		_ZN47_INTERNAL_04f95009_9_kernel_cu_2428cace_28974124cuda3std3__419piecewise_constructE,(_ZN47_INTERNAL_04f95009_9_kernel_cu_2428cace_28974124cuda3std3__45__cpo4cendE - _ZN47_INTERNAL_04f95009_9_kernel_cu_2428cace_28974124cuda3std3__419piecewise_constructE)
_ZN47_INTERNAL_04f95009_9_kernel_cu_2428cace_28974124cuda3std3__419piecewise_constructE:
	.zero		1
	.type		_ZN47_INTERNAL_04f95009_9_kernel_cu_2428cace_28974124cuda3std3__45__cpo4cendE,@object
	.size		_ZN47_INTERNAL_04f95009_9_kernel_cu_2428cace_28974124cuda3std3__45__cpo4cendE,(_ZN47_INTERNAL_04f95009_9_kernel_cu_2428cace_28974124cuda3std6ranges3__45__cpo4swapE - _ZN47_INTERNAL_04f95009_9_kernel_cu_2428cace_28974124cuda3std3__45__cpo4cendE)
_ZN47_INTERNAL_04f95009_9_kernel_cu_2428cace_28974124cuda3std3__45__cpo4cendE:
	.zero		1
	.type		_ZN47_INTERNAL_04f95009_9_kernel_cu_2428cace_28974124cuda3std6ranges3__45__cpo4swapE,@object
	.size		_ZN47_INTERNAL_04f95009_9_kernel_cu_2428cace_28974124cuda3std6ranges3__45__cpo4swapE,(.L_10 - _ZN47_INTERNAL_04f95009_9_kernel_cu_2428cace_28974124cuda3std6ranges3__45__cpo4swapE)
_ZN47_INTERNAL_04f95009_9_kernel_cu_2428cace_28974124cuda3std6ranges3__45__cpo4swapE:
	.zero		1
.L_10:


//--------------------- .nv.constant0._ZN9deep_gemm24sm100_fp8_gemm_1d1d_implILN4cute4UMMA5MajorE0ELS3_0ELj0ELj7168ELj2048ELj128ELj224ELj128ELj1ELj128ELj128ELj64ELj4ELj128ELj128ELj1ELb0ELj152ELNS_8GemmTypeE0ELb0EN7cutlass10bfloat16_tENS_16EpilogueIdentityEEEvPijjj14CUtensorMap_stS9_S9_S9_S9_ --------------------------
	.section	.nv.constant0._ZN9deep_gemm24sm100_fp8_gemm_1d1d_implILN4cute4UMMA5MajorE0ELS3_0ELj0ELj7168ELj2048ELj128ELj224ELj128ELj1ELj128ELj128ELj64ELj4ELj128ELj128ELj1ELb0ELj152ELNS_8GemmTypeE0ELb0EN7cutlass10bfloat16_tENS_16EpilogueIdentityEEEvPijjj14CUtensorMap_stS9_S9_S9_S9_,"a",@progbits
	.sectionflags	@""
	.align	4
.nv.constant0._ZN9deep_gemm24sm100_fp8_gemm_1d1d_implILN4cute4UMMA5MajorE0ELS3_0ELj0ELj7168ELj2048ELj128ELj224ELj128ELj1ELj128ELj128ELj64ELj4ELj128ELj128ELj1ELb0ELj152ELNS_8GemmTypeE0ELb0EN7cutlass10bfloat16_tENS_16EpilogueIdentityEEEvPijjj14CUtensorMap_stS9_S9_S9_S9_:
	.zero		1600


//--------------------- SYMBOLS --------------------------

	.type		.nv.reservedSmem.offset0,@object
	.size		.nv.reservedSmem.offset0,0x4
	.type		.nv.reservedSmem.cap,@object
	.size		.nv.reservedSmem.cap,0x4
